	.target	sm_90a

	.elftype	@"ET_EXEC"


//--------------------- .note.nv.tkinfo           --------------------------
	.section	.note.nv.tkinfo,"",@"SHT_NOTE"
	.sectionflags	@"SHF_NOTE_NV_TKINFO"
	.tkinfo
        /*0018*/ 	.word	0x00000002
        /*0030*/ 	.string	""
        /*0030*/ 	.string	"ptxas"
        /*0030*/ 	.string	"Cuda compilation tools, release 13.0, V13.0.88"
        /*0030*/ 	.string	"Build cuda_13.0.r13.0/compiler.36424714_0"
        /*0030*/ 	.string	"-arch sm_90a -m 64 "



//--------------------- .note.nv.cuinfo           --------------------------
	.section	.note.nv.cuinfo,"",@"SHT_NOTE"
	.sectionflags	@"SHF_NOTE_NV_CUINFO"
        /*0018*/ 	.short	0x0002
        /*001a*/ 	.short	0x005a
        /*001c*/ 	.short	0x0082
	.zero		2


//--------------------- .nv.info                  --------------------------
	.section	.nv.info,"",@"SHT_CUDA_INFO"
	.align	4


	//----- nvinfo : EIATTR_REGCOUNT
	.align		4
        /*0000*/ 	.byte	0x04, 0x2f
        /*0002*/ 	.short	(.L_12 - .L_11)
	.align		4
.L_11:
        /*0004*/ 	.word	index@(_ZN7cutlass13device_kernelINS_4gemm6kernel13GemmUniversalIN4cute5tupleIJiiiiEEENS1_10collective13CollectiveMmaINS1_37MainloopSm90TmaGmmaWarpSpecializedFP8ILi9ENS5_IJNS4_1CILi2EEESB_NSA_ILi1EEEEEENS1_35KernelTmaWarpSpecializedCooperativeEEENS5_IJNSA_ILi256EEENSA_ILi128EEENSA_ILi64EEEEEENS_12float_e4m3_tENS5_IJlSC_lEEESK_SL_NS4_8TiledMMAINS4_8MMA_AtomIJNS4_4SM904GMMA31MMA_64x128x32_F32E4M3E4M3_SS_TNILNSP_7ScaleInE1ELSR_1EEEEEENS4_6LayoutINS5_IJSB_SC_SC_EEENS5_IJSC_NSA_ILi0EEESW_EEEEENS5_IJNS4_10UnderscoreESZ_SZ_EEEEENS4_23SM90_TMA_LOAD_MULTICASTENS4_14ComposedLayoutINS4_7SwizzleILi2ELi4ELi3EEENS4_18smem_ptr_flag_bitsILi8EEENSU_INS5_IJNSA_ILi8EEESI_EEENS5_IJSI_SC_EEEEEEEvNS4_8identityES12_S1C_vS1D_EENS_8epilogue10collective6detail29Sm90TmaWarpSpecializedAdapterINS1G_15DefaultEpilogueISK_SL_SL_NS1F_6thread17LinearCombinationISK_Li1EffLNS1K_9ScaleType4KindE0ELNS_15FloatRoundStyleE2ESK_EENS1_15EpilogueDefaultEEEEEvvEEEEvNT_6ParamsE)
        /*0008*/ 	.word	0x000000a8


	//----- nvinfo : EIATTR_FRAME_SIZE
	.align		4
.L_12:
        /*000c*/ 	.byte	0x04, 0x11
        /*000e*/ 	.short	(.L_14 - .L_13)
	.align		4
.L_13:
        /*0010*/ 	.word	index@(_ZN7cutlass13device_kernelINS_4gemm6kernel13GemmUniversalIN4cute5tupleIJiiiiEEENS1_10collective13CollectiveMmaINS1_37MainloopSm90TmaGmmaWarpSpecializedFP8ILi9ENS5_IJNS4_1CILi2EEESB_NSA_ILi1EEEEEENS1_35KernelTmaWarpSpecializedCooperativeEEENS5_IJNSA_ILi256EEENSA_ILi128EEENSA_ILi64EEEEEENS_12float_e4m3_tENS5_IJlSC_lEEESK_SL_NS4_8TiledMMAINS4_8MMA_AtomIJNS4_4SM904GMMA31MMA_64x128x32_F32E4M3E4M3_SS_TNILNSP_7ScaleInE1ELSR_1EEEEEENS4_6LayoutINS5_IJSB_SC_SC_EEENS5_IJSC_NSA_ILi0EEESW_EEEEENS5_IJNS4_10UnderscoreESZ_SZ_EEEEENS4_23SM90_TMA_LOAD_MULTICASTENS4_14ComposedLayoutINS4_7SwizzleILi2ELi4ELi3EEENS4_18smem_ptr_flag_bitsILi8EEENSU_INS5_IJNSA_ILi8EEESI_EEENS5_IJSI_SC_EEEEEEEvNS4_8identityES12_S1C_vS1D_EENS_8epilogue10collective6detail29Sm90TmaWarpSpecializedAdapterINS1G_15DefaultEpilogueISK_SL_SL_NS1F_6thread17LinearCombinationISK_Li1EffLNS1K_9ScaleType4KindE0ELNS_15FloatRoundStyleE2ESK_EENS1_15EpilogueDefaultEEEEEvvEEEEvNT_6ParamsE)
        /*0014*/ 	.word	0x00000108


	//----- nvinfo : EIATTR_MIN_STACK_SIZE
	.align		4
.L_14:
        /*0018*/ 	.byte	0x04, 0x12
        /*001a*/ 	.short	(.L_16 - .L_15)
	.align		4
.L_15:
        /*001c*/ 	.word	index@(_ZN7cutlass13device_kernelINS_4gemm6kernel13GemmUniversalIN4cute5tupleIJiiiiEEENS1_10collective13CollectiveMmaINS1_37MainloopSm90TmaGmmaWarpSpecializedFP8ILi9ENS5_IJNS4_1CILi2EEESB_NSA_ILi1EEEEEENS1_35KernelTmaWarpSpecializedCooperativeEEENS5_IJNSA_ILi256EEENSA_ILi128EEENSA_ILi64EEEEEENS_12float_e4m3_tENS5_IJlSC_lEEESK_SL_NS4_8TiledMMAINS4_8MMA_AtomIJNS4_4SM904GMMA31MMA_64x128x32_F32E4M3E4M3_SS_TNILNSP_7ScaleInE1ELSR_1EEEEEENS4_6LayoutINS5_IJSB_SC_SC_EEENS5_IJSC_NSA_ILi0EEESW_EEEEENS5_IJNS4_10UnderscoreESZ_SZ_EEEEENS4_23SM90_TMA_LOAD_MULTICASTENS4_14ComposedLayoutINS4_7SwizzleILi2ELi4ELi3EEENS4_18smem_ptr_flag_bitsILi8EEENSU_INS5_IJNSA_ILi8EEESI_EEENS5_IJSI_SC_EEEEEEEvNS4_8identityES12_S1C_vS1D_EENS_8epilogue10collective6detail29Sm90TmaWarpSpecializedAdapterINS1G_15DefaultEpilogueISK_SL_SL_NS1F_6thread17LinearCombinationISK_Li1EffLNS1K_9ScaleType4KindE0ELNS_15FloatRoundStyleE2ESK_EENS1_15EpilogueDefaultEEEEEvvEEEEvNT_6ParamsE)
        /*0020*/ 	.word	0x00000108
.L_16:


//--------------------- .nv.compat                --------------------------
	.section	.nv.compat,"",@"SHT_CUDA_COMPAT_INFO"
	.align	4
        /*0000*/ 	.byte	0x02, 0x09, 0x01, 0x00, 0x02, 0x02, 0x04, 0x00, 0x02, 0x05, 0x05, 0x00, 0x03, 0x07, 0x01, 0x01
        /*0010*/ 	.byte	0x02, 0x03, 0x01, 0x00, 0x02, 0x06, 0x01, 0x00, 0x04, 0x0b, 0x08, 0x00, 0x00, 0x00, 0x00, 0x00
        /*0020*/ 	.byte	0x00, 0x00, 0x00, 0x00


//--------------------- .nv.info._ZN7cutlass13device_kernelINS_4gemm6kernel13GemmUniversalIN4cute5tupleIJiiiiEEENS1_10collective13CollectiveMmaINS1_37MainloopSm90TmaGmmaWarpSpecializedFP8ILi9ENS5_IJNS4_1CILi2EEESB_NSA_ILi1EEEEEENS1_35KernelTmaWarpSpecializedCooperativeEEENS5_IJNSA_ILi256EEENSA_ILi128EEENSA_ILi64EEEEEENS_12float_e4m3_tENS5_IJlSC_lEEESK_SL_NS4_8TiledMMAINS4_8MMA_AtomIJNS4_4SM904GMMA31MMA_64x128x32_F32E4M3E4M3_SS_TNILNSP_7ScaleInE1ELSR_1EEEEEENS4_6LayoutINS5_IJSB_SC_SC_EEENS5_IJSC_NSA_ILi0EEESW_EEEEENS5_IJNS4_10UnderscoreESZ_SZ_EEEEENS4_23SM90_TMA_LOAD_MULTICASTENS4_14ComposedLayoutINS4_7SwizzleILi2ELi4ELi3EEENS4_18smem_ptr_flag_bitsILi8EEENSU_INS5_IJNSA_ILi8EEESI_EEENS5_IJSI_SC_EEEEEEEvNS4_8identityES12_S1C_vS1D_EENS_8epilogue10collective6detail29Sm90TmaWarpSpecializedAdapterINS1G_15DefaultEpilogueISK_SL_SL_NS1F_6thread17LinearCombinationISK_Li1EffLNS1K_9ScaleType4KindE0ELNS_15FloatRoundStyleE2ESK_EENS1_15EpilogueDefaultEEEEEvvEEEEvNT_6ParamsE --------------------------
	.section	.nv.info._ZN7cutlass13device_kernelINS_4gemm6kernel13GemmUniversalIN4cute5tupleIJiiiiEEENS1_10collective13CollectiveMmaINS1_37MainloopSm90TmaGmmaWarpSpecializedFP8ILi9ENS5_IJNS4_1CILi2EEESB_NSA_ILi1EEEEEENS1_35KernelTmaWarpSpecializedCooperativeEEENS5_IJNSA_ILi256EEENSA_ILi128EEENSA_ILi64EEEEEENS_12float_e4m3_tENS5_IJlSC_lEEESK_SL_NS4_8TiledMMAINS4_8MMA_AtomIJNS4_4SM904GMMA31MMA_64x128x32_F32E4M3E4M3_SS_TNILNSP_7ScaleInE1ELSR_1EEEEEENS4_6LayoutINS5_IJSB_SC_SC_EEENS5_IJSC_NSA_ILi0EEESW_EEEEENS5_IJNS4_10UnderscoreESZ_SZ_EEEEENS4_23SM90_TMA_LOAD_MULTICASTENS4_14ComposedLayoutINS4_7SwizzleILi2ELi4ELi3EEENS4_18smem_ptr_flag_bitsILi8EEENSU_INS5_IJNSA_ILi8EEESI_EEENS5_IJSI_SC_EEEEEEEvNS4_8identityES12_S1C_vS1D_EENS_8epilogue10collective6detail29Sm90TmaWarpSpecializedAdapterINS1G_15DefaultEpilogueISK_SL_SL_NS1F_6thread17LinearCombinationISK_Li1EffLNS1K_9ScaleType4KindE0ELNS_15FloatRoundStyleE2ESK_EENS1_15EpilogueDefaultEEEEEvvEEEEvNT_6ParamsE,"",@"SHT_CUDA_INFO"
	.sectionflags	@""
	.align	4


	//----- nvinfo : EIATTR_CUDA_API_VERSION
	.align		4
        /*0000*/ 	.byte	0x04, 0x37
        /*0002*/ 	.short	(.L_18 - .L_17)
.L_17:
        /*0004*/ 	.word	0x00000082


	//----- nvinfo : EIATTR_KPARAM_INFO
	.align		4
.L_18:
        /*0008*/ 	.byte	0x04, 0x17
        /*000a*/ 	.short	(.L_20 - .L_19)
.L_19:
        /*000c*/ 	.word	0x00000000
        /*0010*/ 	.short	0x0000
        /*0012*/ 	.short	0x0070
        /*0014*/ 	.byte	0x00, 0xf0, 0x01, 0x10


	//----- nvinfo : EIATTR_SPARSE_MMA_MASK
	.align		4
.L_20:
        /*0018*/ 	.byte	0x03, 0x50
        /*001a*/ 	.short	0x0000


	//----- nvinfo : EIATTR_MAXREG_COUNT
	.align		4
        /*001c*/ 	.byte	0x03, 0x1b
        /*001e*/ 	.short	0x00a8


	//----- nvinfo : EIATTR_NUM_BARRIERS
	.align		4
        /*0020*/ 	.byte	0x02, 0x4c
        /*0022*/ 	.byte	0x01
	.zero		1


	//----- nvinfo : EIATTR_ANNOTATIONS
	.align		4
        /*0024*/ 	.byte	0x04, 0x55
        /*0026*/ 	.short	(.L_22 - .L_21)


	//   ....[0]....
.L_21:
        /*0028*/ 	.word	0x00000001
        /*002c*/ 	.byte	0xe0, 0x07, 0x00, 0x00, 0x01, 0x00, 0x00, 0x00, 0xd0, 0x08, 0x00, 0x00, 0x01, 0x00, 0x00, 0x00
        /* <DEDUP_REMOVED lines=198> */
        /*0c9c*/ 	.byte	0x60, 0x0a, 0x01, 0x00


	//----- nvinfo : EIATTR_MERCURY_ISA_VERSION
	.align		4
.L_22:
        /*0ca0*/ 	.byte	0x03, 0x5f
        /*0ca2*/ 	.short	0x0101


	//----- nvinfo : EIATTR_INT_WARP_WIDE_INSTR_OFFSETS
	.align		4
        /*0ca4*/ 	.byte	0x04, 0x31
        /*0ca6*/ 	.short	(.L_24 - .L_23)


	//   ....[0]....
.L_23:
        /*0ca8*/ 	.word	0x00000620


	//   ....[1]....
        /*0cac*/ 	.word	0x00000640


	//   ....[2]....
        /*0cb0*/ 	.word	0x000007b0


	//----- nvinfo : EIATTR_COOP_GROUP_MASK_REGIDS
	.align		4
.L_24:
        /*0cb4*/ 	.byte	0x04, 0x29
        /*0cb6*/ 	.short	(.L_26 - .L_25)


	//   ....[0]....
.L_25:
        /*0cb8*/ 	.word	0xffffffff


	//   ....[1]....
        /*0cbc*/ 	.word	0xffffffff


	//   ....[2]....
        /*0cc0*/ 	.word	0xffffffff


	//   ....[3]....
        /*0cc4*/ 	.word	0xffffffff


	//   ....[4]....
        /*0cc8*/ 	.word	0xffffffff


	//   ....[5]....
        /*0ccc*/ 	.word	0xffffffff


	//----- nvinfo : EIATTR_COOP_GROUP_INSTR_OFFSETS
	.align		4
.L_26:
        /*0cd0*/ 	.byte	0x04, 0x28
        /*0cd2*/ 	.short	(.L_28 - .L_27)


	//   ....[0]....
.L_27:
        /*0cd4*/ 	.word	0x00000070


	//   ....[1]....
        /*0cd8*/ 	.word	0x00000080


	//   ....[2]....
        /*0cdc*/ 	.word	0x000001a0


	//   ....[3]....
        /*0ce0*/ 	.word	0x00000490


	//   ....[4]....
        /*0ce4*/ 	.word	0x00000910


	//   ....[5]....
        /*0ce8*/ 	.word	0x00001690


	//----- nvinfo : EIATTR_REG_RECONFIG
	.align		4
.L_28:
        /*0cec*/ 	.byte	0x01, 0x54
	.zero		2


	//----- nvinfo : EIATTR_MBARRIER_INSTR_OFFSETS
	.align		4
        /*0cf0*/ 	.byte	0x04, 0x39
        /*0cf2*/ 	.short	(.L_30 - .L_29)


	//   ....[0]....
.L_29:
        /*0cf4*/ 	.word	0x00000340
        /*0cf8*/ 	.word	0x000000ff
        /*0cfc*/ 	.word	0x00000000
        /*0d00*/ 	.short	0x0100
        /*0d02*/ 	.byte	0x09
	.zero		1


	//   ....[1]....
        /*0d04*/ 	.word	0x00000350
        /*0d08*/ 	.word	0x000000ff
        /*0d0c*/ 	.word	0x00000048
        /*0d10*/ 	.short	0x0100
        /*0d12*/ 	.byte	0x09
	.zero		1


	//   ....[2]....
        /*0d14*/ 	.word	0x00000360
        /*0d18*/ 	.word	0x000000ff
        /*0d1c*/ 	.word	0x00000008
        /*0d20*/ 	.short	0x0100
        /*0d22*/ 	.byte	0x09
	.zero		1


	//   ....[3]....
        /*0d24*/ 	.word	0x00000370
        /*0d28*/ 	.word	0x000000ff
        /*0d2c*/ 	.word	0x00000050
        /*0d30*/ 	.short	0x0100
        /*0d32*/ 	.byte	0x09
	.zero		1


	//   ....[4]....
        /*0d34*/ 	.word	0x00000380
        /*0d38*/ 	.word	0x000000ff
        /*0d3c*/ 	.word	0x00000010
        /*0d40*/ 	.short	0x0100
        /*0d42*/ 	.byte	0x09
	.zero		1


	//   ....[5]....
        /*0d44*/ 	.word	0x00000390
        /*0d48*/ 	.word	0x000000ff
        /*0d4c*/ 	.word	0x00000058
        /*0d50*/ 	.short	0x0100
        /*0d52*/ 	.byte	0x09
	.zero		1


	//   ....[6]....
        /*0d54*/ 	.word	0x000003a0
        /*0d58*/ 	.word	0x000000ff
        /*0d5c*/ 	.word	0x00000018
        /*0d60*/ 	.short	0x0100
        /*0d62*/ 	.byte	0x09
	.zero		1


	//   ....[7]....
        /*0d64*/ 	.word	0x000003b0
        /*0d68*/ 	.word	0x000000ff
        /*0d6c*/ 	.word	0x00000060
        /*0d70*/ 	.short	0x0100
        /*0d72*/ 	.byte	0x09
	.zero		1


	//   ....[8]....
        /*0d74*/ 	.word	0x000003c0
        /*0d78*/ 	.word	0x000000ff
        /*0d7c*/ 	.word	0x00000020
        /*0d80*/ 	.short	0x0100
        /*0d82*/ 	.byte	0x09
	.zero		1


	//   ....[9]....
        /*0d84*/ 	.word	0x000003d0
        /*0d88*/ 	.word	0x000000ff
        /*0d8c*/ 	.word	0x00000068
        /*0d90*/ 	.short	0x0100
        /*0d92*/ 	.byte	0x09
	.zero		1


	//   ....[10]....
        /*0d94*/ 	.word	0x000003e0
        /*0d98*/ 	.word	0x000000ff
        /*0d9c*/ 	.word	0x00000028
        /*0da0*/ 	.short	0x0100
        /*0da2*/ 	.byte	0x09
	.zero		1


	//   ....[11]....
        /*0da4*/ 	.word	0x000003f0
        /*0da8*/ 	.word	0x000000ff
        /*0dac*/ 	.word	0x00000070
        /*0db0*/ 	.short	0x0100
        /*0db2*/ 	.byte	0x09
	.zero		1


	//   ....[12]....
        /*0db4*/ 	.word	0x00000400
        /*0db8*/ 	.word	0x000000ff
        /*0dbc*/ 	.word	0x00000030
        /*0dc0*/ 	.short	0x0100
        /*0dc2*/ 	.byte	0x09
	.zero		1


	//   ....[13]....
        /*0dc4*/ 	.word	0x00000410
        /*0dc8*/ 	.word	0x000000ff
        /*0dcc*/ 	.word	0x00000078
        /*0dd0*/ 	.short	0x0100
        /*0dd2*/ 	.byte	0x09
	.zero		1


	//   ....[14]....
        /*0dd4*/ 	.word	0x00000420
        /*0dd8*/ 	.word	0x000000ff
        /*0ddc*/ 	.word	0x00000038
        /*0de0*/ 	.short	0x0100
        /*0de2*/ 	.byte	0x09
	.zero		1


	//   ....[15]....
        /*0de4*/ 	.word	0x00000430
        /*0de8*/ 	.word	0x000000ff
        /*0dec*/ 	.word	0x00000080
        /*0df0*/ 	.short	0x0100
        /*0df2*/ 	.byte	0x09
	.zero		1


	//   ....[16]....
        /*0df4*/ 	.word	0x00000440
        /*0df8*/ 	.word	0x000000ff
        /*0dfc*/ 	.word	0x00000040
        /*0e00*/ 	.short	0x0100
        /*0e02*/ 	.byte	0x09
	.zero		1


	//   ....[17]....
        /*0e04*/ 	.word	0x00000450
        /*0e08*/ 	.word	0x000000ff
        /*0e0c*/ 	.word	0x00000088
        /*0e10*/ 	.short	0x0100
        /*0e12*/ 	.byte	0x09
	.zero		1


	//   ....[18]....
        /*0e14*/ 	.word	0x00000840
        /*0e18*/ 	.word	0x000000ff
        /*0e1c*/ 	.word	0x000000a0
        /*0e20*/ 	.short	0x0100
        /*0e22*/ 	.byte	0x06
	.zero		1


	//   ....[19]....
        /*0e24*/ 	.word	0x000008b0
        /*0e28*/ 	.word	0x000000ff
        /*0e2c*/ 	.word	0x000000a8
        /*0e30*/ 	.short	0x0100
        /*0e32*/ 	.byte	0x06
	.zero		1


	//   ....[20]....
        /*0e34*/ 	.word	0x00001ea0
        /*0e38*/ 	.word	0x000000ff
        /*0e3c*/ 	.word	0x00000000
        /*0e40*/ 	.short	0x010a
        /*0e42*/ 	.byte	0x06
	.zero		1


	//   ....[21]....
        /*0e44*/ 	.word	0x00001ee0
        /*0e48*/ 	.word	0x000000ff
        /*0e4c*/ 	.word	0x00000000
        /*0e50*/ 	.short	0x010a
        /*0e52*/ 	.byte	0x06
	.zero		1


	//   ....[22]....
        /*0e54*/ 	.word	0x00003170
        /*0e58*/ 	.word	0x000000ff
        /*0e5c*/ 	.word	0x00000000
        /*0e60*/ 	.short	0x010a
        /*0e62*/ 	.byte	0x10
	.zero		1


	//   ....[23]....
        /*0e64*/ 	.word	0x000031b0
        /*0e68*/ 	.word	0x000000ff
        /*0e6c*/ 	.word	0x00000000
        /*0e70*/ 	.short	0x010a
        /*0e72*/ 	.byte	0x10
	.zero		1


	//   ....[24]....
        /*0e74*/ 	.word	0x000042c0
        /*0e78*/ 	.word	0x000000e5
        /*0e7c*/ 	.word	0x00000000
        /*0e80*/ 	.short	0x0101
        /*0e82*/ 	.byte	0x3f
	.zero		1


	//   ....[25]....
        /*0e84*/ 	.word	0x000054e0
        /*0e88*/ 	.word	0x00000018
        /*0e8c*/ 	.word	0x00000000
        /*0e90*/ 	.short	0x0101
        /*0e92*/ 	.byte	0x3f
	.zero		1


	//   ....[26]....
        /*0e94*/ 	.word	0x0000f970
        /*0e98*/ 	.word	0x0000000b
        /*0e9c*/ 	.word	0x00000048
        /*0ea0*/ 	.short	0x010a
        /*0ea2*/ 	.byte	0x3f
	.zero		1


	//   ....[27]....
        /*0ea4*/ 	.word	0x0000fd60
        /*0ea8*/ 	.word	0x00000004
        /*0eac*/ 	.word	0x000000a8
        /*0eb0*/ 	.short	0x0101
        /*0eb2*/ 	.byte	0x3f
	.zero		1


	//   ....[28]....
        /*0eb4*/ 	.word	0x000104e0
        /*0eb8*/ 	.word	0x00000007
        /*0ebc*/ 	.word	0x00000000
        /*0ec0*/ 	.short	0x010a
        /*0ec2*/ 	.byte	0x3f
	.zero		1


	//   ....[29]....
        /*0ec4*/ 	.word	0x00010560
        /*0ec8*/ 	.word	0x00000009
        /*0ecc*/ 	.word	0x00000000
        /*0ed0*/ 	.short	0x010a
        /*0ed2*/ 	.byte	0x3f
	.zero		1


	//   ....[30]....
        /*0ed4*/ 	.word	0x000105f0
        /*0ed8*/ 	.word	0x00000006
        /*0edc*/ 	.word	0x00000000
        /*0ee0*/ 	.short	0x010a
        /*0ee2*/ 	.byte	0x3f
	.zero		1


	//   ....[31]....
        /*0ee4*/ 	.word	0x00010680
        /*0ee8*/ 	.word	0x00000009
        /*0eec*/ 	.word	0x00000000
        /*0ef0*/ 	.short	0x010a
        /*0ef2*/ 	.byte	0x3f
	.zero		1


	//   ....[32]....
        /*0ef4*/ 	.word	0x00010710
        /*0ef8*/ 	.word	0x00000006
        /*0efc*/ 	.word	0x00000000
        /*0f00*/ 	.short	0x010a
        /*0f02*/ 	.byte	0x3f
	.zero		1


	//   ....[33]....
        /*0f04*/ 	.word	0x000107a0
        /*0f08*/ 	.word	0x00000009
        /*0f0c*/ 	.word	0x00000000
        /*0f10*/ 	.short	0x010a
        /*0f12*/ 	.byte	0x3f
	.zero		1


	//   ....[34]....
        /*0f14*/ 	.word	0x00010830
        /*0f18*/ 	.word	0x00000006
        /*0f1c*/ 	.word	0x00000000
        /*0f20*/ 	.short	0x010a
        /*0f22*/ 	.byte	0x3f
	.zero		1


	//   ....[35]....
        /*0f24*/ 	.word	0x000108c0
        /*0f28*/ 	.word	0x00000009
        /*0f2c*/ 	.word	0x00000000
        /*0f30*/ 	.short	0x010a
        /*0f32*/ 	.byte	0x3f
	.zero		1


	//   ....[36]....
        /*0f34*/ 	.word	0x00010950
        /*0f38*/ 	.word	0x00000003
        /*0f3c*/ 	.word	0x00000000
        /*0f40*/ 	.short	0x010a
        /*0f42*/ 	.byte	0x3f
	.zero		1


	//   ....[37]....
        /*0f44*/ 	.word	0x000109c0
        /*0f48*/ 	.word	0x00000003
        /*0f4c*/ 	.word	0x00000000
        /*0f50*/ 	.short	0x010a
        /*0f52*/ 	.byte	0x3f
	.zero		1


	//   ....[38]....
        /*0f54*/ 	.word	0x00010a30
        /*0f58*/ 	.word	0x00000000
        /*0f5c*/ 	.word	0x00000000
        /*0f60*/ 	.short	0x010a
        /*0f62*/ 	.byte	0x3f
	.zero		1


	//   ....[39]....
        /*0f64*/ 	.word	0x00010b10
        /*0f68*/ 	.word	0x0000000b
        /*0f6c*/ 	.word	0x00000048
        /*0f70*/ 	.short	0x010a
        /*0f72*/ 	.byte	0x3f
	.zero		1


	//   ....[40]....
        /*0f74*/ 	.word	0x00010be0
        /*0f78*/ 	.word	0x00000007
        /*0f7c*/ 	.word	0x00000000
        /*0f80*/ 	.short	0x010a
        /*0f82*/ 	.byte	0x3f
	.zero		1


	//   ....[41]....
        /*0f84*/ 	.word	0x00010c30
        /*0f88*/ 	.word	0x00000009
        /*0f8c*/ 	.word	0x00000000
        /*0f90*/ 	.short	0x010a
        /*0f92*/ 	.byte	0x3f
	.zero		1


	//   ....[42]....
        /*0f94*/ 	.word	0x00010c80
        /*0f98*/ 	.word	0x00000006
        /*0f9c*/ 	.word	0x00000000
        /*0fa0*/ 	.short	0x010a
        /*0fa2*/ 	.byte	0x3f
	.zero		1


	//   ....[43]....
        /*0fa4*/ 	.word	0x00010cd0
        /*0fa8*/ 	.word	0x00000009
        /*0fac*/ 	.word	0x00000000
        /*0fb0*/ 	.short	0x010a
        /*0fb2*/ 	.byte	0x3f
	.zero		1


	//   ....[44]....
        /*0fb4*/ 	.word	0x00010d20
        /*0fb8*/ 	.word	0x00000006
        /*0fbc*/ 	.word	0x00000000
        /*0fc0*/ 	.short	0x010a
        /*0fc2*/ 	.byte	0x3f
	.zero		1


	//   ....[45]....
        /*0fc4*/ 	.word	0x00010d70
        /*0fc8*/ 	.word	0x00000009
        /*0fcc*/ 	.word	0x00000000
        /*0fd0*/ 	.short	0x010a
        /*0fd2*/ 	.byte	0x3f
	.zero		1


	//   ....[46]....
        /*0fd4*/ 	.word	0x00010dc0
        /*0fd8*/ 	.word	0x00000006
        /*0fdc*/ 	.word	0x00000000
        /*0fe0*/ 	.short	0x010a
        /*0fe2*/ 	.byte	0x3f
	.zero		1


	//   ....[47]....
        /*0fe4*/ 	.word	0x00010e10
        /*0fe8*/ 	.word	0x00000009
        /*0fec*/ 	.word	0x00000000
        /*0ff0*/ 	.short	0x010a
        /*0ff2*/ 	.byte	0x3f
	.zero		1


	//----- nvinfo : EIATTR_NUM_MBARRIERS
	.align		4
.L_30:
        /*0ff4*/ 	.byte	0x03, 0x38
        /*0ff6*/ 	.short	0x0014


	//----- nvinfo : EIATTR_EXIT_INSTR_OFFSETS
	.align		4
        /*0ff8*/ 	.byte	0x04, 0x1c
        /*0ffa*/ 	.short	(.L_32 - .L_31)


	//   ....[0]....
.L_31:
        /*0ffc*/ 	.word	0x00000aa0


	//   ....[1]....
        /*1000*/ 	.word	0x00001330


	//   ....[2]....
        /*1004*/ 	.word	0x0000ef80


	//   ....[3]....
        /*1008*/ 	.word	0x0000f510


	//   ....[4]....
        /*100c*/ 	.word	0x000109a0


	//----- nvinfo : EIATTR_MAX_THREADS
	.align		4
.L_32:
        /*1010*/ 	.byte	0x04, 0x05
        /*1012*/ 	.short	(.L_34 - .L_33)
.L_33:
        /*1014*/ 	.word	0x00000180
        /*1018*/ 	.word	0x00000001
        /*101c*/ 	.word	0x00000001


	//----- nvinfo : EIATTR_CRS_STACK_SIZE
	.align		4
.L_34:
        /*1020*/ 	.byte	0x04, 0x1e
        /*1022*/ 	.short	(.L_36 - .L_35)
.L_35:
        /*1024*/ 	.word	0x00000000


	//----- nvinfo : EIATTR_CBANK_PARAM_SIZE
	.align		4
.L_36:
        /*1028*/ 	.byte	0x03, 0x19
        /*102a*/ 	.short	0x0470


	//----- nvinfo : EIATTR_PARAM_CBANK
	.align		4
        /*102c*/ 	.byte	0x04, 0x0a
        /*102e*/ 	.short	(.L_38 - .L_37)
	.align		4
.L_37:
        /*1030*/ 	.word	index@(.nv.constant0._ZN7cutlass13device_kernelINS_4gemm6kernel13GemmUniversalIN4cute5tupleIJiiiiEEENS1_10collective13CollectiveMmaINS1_37MainloopSm90TmaGmmaWarpSpecializedFP8ILi9ENS5_IJNS4_1CILi2EEESB_NSA_ILi1EEEEEENS1_35KernelTmaWarpSpecializedCooperativeEEENS5_IJNSA_ILi256EEENSA_ILi128EEENSA_ILi64EEEEEENS_12float_e4m3_tENS5_IJlSC_lEEESK_SL_NS4_8TiledMMAINS4_8MMA_AtomIJNS4_4SM904GMMA31MMA_64x128x32_F32E4M3E4M3_SS_TNILNSP_7ScaleInE1ELSR_1EEEEEENS4_6LayoutINS5_IJSB_SC_SC_EEENS5_IJSC_NSA_ILi0EEESW_EEEEENS5_IJNS4_10UnderscoreESZ_SZ_EEEEENS4_23SM90_TMA_LOAD_MULTICASTENS4_14ComposedLayoutINS4_7SwizzleILi2ELi4ELi3EEENS4_18smem_ptr_flag_bitsILi8EEENSU_INS5_IJNSA_ILi8EEESI_EEENS5_IJSI_SC_EEEEEEEvNS4_8identityES12_S1C_vS1D_EENS_8epilogue10collective6detail29Sm90TmaWarpSpecializedAdapterINS1G_15DefaultEpilogueISK_SL_SL_NS1F_6thread17LinearCombinationISK_Li1EffLNS1K_9ScaleType4KindE0ELNS_15FloatRoundStyleE2ESK_EENS1_15EpilogueDefaultEEEEEvvEEEEvNT_6ParamsE)
        /*1034*/ 	.short	0x0210
        /*1036*/ 	.short	0x0470


	//----- nvinfo : EIATTR_SW_WAR
	.align		4
.L_38:
        /*1038*/ 	.byte	0x04, 0x36
        /*103a*/ 	.short	(.L_40 - .L_39)
.L_39:
        /*103c*/ 	.word	0x00000008
.L_40:


//--------------------- .nv.callgraph             --------------------------
	.section	.nv.callgraph,"",@"SHT_CUDA_CALLGRAPH"
	.align	4
	.sectionentsize	8
	.align		4
        /*0000*/ 	.word	0x00000000
	.align		4
        /*0004*/ 	.word	0xffffffff
	.align		4
        /*0008*/ 	.word	0x00000000
	.align		4
        /*000c*/ 	.word	0xfffffffe
	.align		4
        /*0010*/ 	.word	0x00000000
	.align		4
        /*0014*/ 	.word	0xfffffffd
	.align		4
        /*0018*/ 	.word	0x00000000
	.align		4
        /*001c*/ 	.word	0xfffffffc


//--------------------- .nv.constant4             --------------------------
	.section	.nv.constant4,"a",@progbits
	.align	8
	.align		8
.nv.constant4:
        /*0000*/ 	.dword	_ZN39_INTERNAL_ee816ccc_4_k_cu_0e66c4fa_49914cuda3std3__45__cpo5beginE
	.align		8
        /*0008*/ 	.dword	_ZN39_INTERNAL_ee816ccc_4_k_cu_0e66c4fa_49914cuda3std3__45__cpo3endE
	.align		8
        /*0010*/ 	.dword	_ZN39_INTERNAL_ee816ccc_4_k_cu_0e66c4fa_49914cuda3std3__45__cpo6cbeginE
	.align		8
        /*0018*/ 	.dword	_ZN39_INTERNAL_ee816ccc_4_k_cu_0e66c4fa_49914cuda3std3__45__cpo4cendE
	.align		8
        /*0020*/ 	.dword	_ZN39_INTERNAL_ee816ccc_4_k_cu_0e66c4fa_49914cuda3std3__441_GLOBAL__N__ee816ccc_4_k_cu_0e66c4fa_49916ignoreE
	.align		8
        /*0028*/ 	.dword	_ZN39_INTERNAL_ee816ccc_4_k_cu_0e66c4fa_49914cuda3std3__419piecewise_constructE
	.align		8
        /*0030*/ 	.dword	_ZN39_INTERNAL_ee816ccc_4_k_cu_0e66c4fa_49914cuda3std3__48in_placeE
	.align		8
        /*0038*/ 	.dword	_ZN39_INTERNAL_ee816ccc_4_k_cu_0e66c4fa_49914cuda3std6ranges3__45__cpo4swapE
	.align		8
        /*0040*/ 	.dword	_ZN39_INTERNAL_ee816ccc_4_k_cu_0e66c4fa_49914cuda3std6ranges3__45__cpo9iter_moveE
	.align		8
        /*0048*/ 	.dword	_ZN39_INTERNAL_ee816ccc_4_k_cu_0e66c4fa_49914cute7productE
	.align		8
        /*0050*/ 	.dword	_ZN39_INTERNAL_ee816ccc_4_k_cu_0e66c4fa_49914cute1_E


//--------------------- .text._ZN7cutlass13device_kernelINS_4gemm6kernel13GemmUniversalIN4cute5tupleIJiiiiEEENS1_10collective13CollectiveMmaINS1_37MainloopSm90TmaGmmaWarpSpecializedFP8ILi9ENS5_IJNS4_1CILi2EEESB_NSA_ILi1EEEEEENS1_35KernelTmaWarpSpecializedCooperativeEEENS5_IJNSA_ILi256EEENSA_ILi128EEENSA_ILi64EEEEEENS_12float_e4m3_tENS5_IJlSC_lEEESK_SL_NS4_8TiledMMAINS4_8MMA_AtomIJNS4_4SM904GMMA31MMA_64x128x32_F32E4M3E4M3_SS_TNILNSP_7ScaleInE1ELSR_1EEEEEENS4_6LayoutINS5_IJSB_SC_SC_EEENS5_IJSC_NSA_ILi0EEESW_EEEEENS5_IJNS4_10UnderscoreESZ_SZ_EEEEENS4_23SM90_TMA_LOAD_MULTICASTENS4_14ComposedLayoutINS4_7SwizzleILi2ELi4ELi3EEENS4_18smem_ptr_flag_bitsILi8EEENSU_INS5_IJNSA_ILi8EEESI_EEENS5_IJSI_SC_EEEEEEEvNS4_8identityES12_S1C_vS1D_EENS_8epilogue10collective6detail29Sm90TmaWarpSpecializedAdapterINS1G_15DefaultEpilogueISK_SL_SL_NS1F_6thread17LinearCombinationISK_Li1EffLNS1K_9ScaleType4KindE0ELNS_15FloatRoundStyleE2ESK_EENS1_15EpilogueDefaultEEEEEvvEEEEvNT_6ParamsE --------------------------
	.section	.text._ZN7cutlass13device_kernelINS_4gemm6kernel13GemmUniversalIN4cute5tupleIJiiiiEEENS1_10collective13CollectiveMmaINS1_37MainloopSm90TmaGmmaWarpSpecializedFP8ILi9ENS5_IJNS4_1CILi2EEESB_NSA_ILi1EEEEEENS1_35KernelTmaWarpSpecializedCooperativeEEENS5_IJNSA_ILi256EEENSA_ILi128EEENSA_ILi64EEEEEENS_12float_e4m3_tENS5_IJlSC_lEEESK_SL_NS4_8TiledMMAINS4_8MMA_AtomIJNS4_4SM904GMMA31MMA_64x128x32_F32E4M3E4M3_SS_TNILNSP_7ScaleInE1ELSR_1EEEEEENS4_6LayoutINS5_IJSB_SC_SC_EEENS5_IJSC_NSA_ILi0EEESW_EEEEENS5_IJNS4_10UnderscoreESZ_SZ_EEEEENS4_23SM90_TMA_LOAD_MULTICASTENS4_14ComposedLayoutINS4_7SwizzleILi2ELi4ELi3EEENS4_18smem_ptr_flag_bitsILi8EEENSU_INS5_IJNSA_ILi8EEESI_EEENS5_IJSI_SC_EEEEEEEvNS4_8identityES12_S1C_vS1D_EENS_8epilogue10collective6detail29Sm90TmaWarpSpecializedAdapterINS1G_15DefaultEpilogueISK_SL_SL_NS1F_6thread17LinearCombinationISK_Li1EffLNS1K_9ScaleType4KindE0ELNS_15FloatRoundStyleE2ESK_EENS1_15EpilogueDefaultEEEEEvvEEEEvNT_6ParamsE,"ax",@progbits
	.align	128
.text._ZN7cutlass13device_kernelINS_4gemm6kernel13GemmUniversalIN4cute5tupleIJiiiiEEENS1_10collective13CollectiveMmaINS1_37MainloopSm90TmaGmmaWarpSpecializedFP8ILi9ENS5_IJNS4_1CILi2EEESB_NSA_ILi1EEEEEENS1_35KernelTmaWarpSpecializedCooperativeEEENS5_IJNSA_ILi256EEENSA_ILi128EEENSA_ILi64EEEEEENS_12float_e4m3_tENS5_IJlSC_lEEESK_SL_NS4_8TiledMMAINS4_8MMA_AtomIJNS4_4SM904GMMA31MMA_64x128x32_F32E4M3E4M3_SS_TNILNSP_7ScaleInE1ELSR_1EEEEEENS4_6LayoutINS5_IJSB_SC_SC_EEENS5_IJSC_NSA_ILi0EEESW_EEEEENS5_IJNS4_10UnderscoreESZ_SZ_EEEEENS4_23SM90_TMA_LOAD_MULTICASTENS4_14ComposedLayoutINS4_7SwizzleILi2ELi4ELi3EEENS4_18smem_ptr_flag_bitsILi8EEENSU_INS5_IJNSA_ILi8EEESI_EEENS5_IJSI_SC_EEEEEEEvNS4_8identityES12_S1C_vS1D_EENS_8epilogue10collective6detail29Sm90TmaWarpSpecializedAdapterINS1G_15DefaultEpilogueISK_SL_SL_NS1F_6thread17LinearCombinationISK_Li1EffLNS1K_9ScaleType4KindE0ELNS_15FloatRoundStyleE2ESK_EENS1_15EpilogueDefaultEEEEEvvEEEEvNT_6ParamsE:
        .type           _ZN7cutlass13device_kernelINS_4gemm6kernel13GemmUniversalIN4cute5tupleIJiiiiEEENS1_10collective13CollectiveMmaINS1_37MainloopSm90TmaGmmaWarpSpecializedFP8ILi9ENS5_IJNS4_1CILi2EEESB_NSA_ILi1EEEEEENS1_35KernelTmaWarpSpecializedCooperativeEEENS5_IJNSA_ILi256EEENSA_ILi128EEENSA_ILi64EEEEEENS_12float_e4m3_tENS5_IJlSC_lEEESK_SL_NS4_8TiledMMAINS4_8MMA_AtomIJNS4_4SM904GMMA31MMA_64x128x32_F32E4M3E4M3_SS_TNILNSP_7ScaleInE1ELSR_1EEEEEENS4_6LayoutINS5_IJSB_SC_SC_EEENS5_IJSC_NSA_ILi0EEESW_EEEEENS5_IJNS4_10UnderscoreESZ_SZ_EEEEENS4_23SM90_TMA_LOAD_MULTICASTENS4_14ComposedLayoutINS4_7SwizzleILi2ELi4ELi3EEENS4_18smem_ptr_flag_bitsILi8EEENSU_INS5_IJNSA_ILi8EEESI_EEENS5_IJSI_SC_EEEEEEEvNS4_8identityES12_S1C_vS1D_EENS_8epilogue10collective6detail29Sm90TmaWarpSpecializedAdapterINS1G_15DefaultEpilogueISK_SL_SL_NS1F_6thread17LinearCombinationISK_Li1EffLNS1K_9ScaleType4KindE0ELNS_15FloatRoundStyleE2ESK_EENS1_15EpilogueDefaultEEEEEvvEEEEvNT_6ParamsE,@function
        .size           _ZN7cutlass13device_kernelINS_4gemm6kernel13GemmUniversalIN4cute5tupleIJiiiiEEENS1_10collective13CollectiveMmaINS1_37MainloopSm90TmaGmmaWarpSpecializedFP8ILi9ENS5_IJNS4_1CILi2EEESB_NSA_ILi1EEEEEENS1_35KernelTmaWarpSpecializedCooperativeEEENS5_IJNSA_ILi256EEENSA_ILi128EEENSA_ILi64EEEEEENS_12float_e4m3_tENS5_IJlSC_lEEESK_SL_NS4_8TiledMMAINS4_8MMA_AtomIJNS4_4SM904GMMA31MMA_64x128x32_F32E4M3E4M3_SS_TNILNSP_7ScaleInE1ELSR_1EEEEEENS4_6LayoutINS5_IJSB_SC_SC_EEENS5_IJSC_NSA_ILi0EEESW_EEEEENS5_IJNS4_10UnderscoreESZ_SZ_EEEEENS4_23SM90_TMA_LOAD_MULTICASTENS4_14ComposedLayoutINS4_7SwizzleILi2ELi4ELi3EEENS4_18smem_ptr_flag_bitsILi8EEENSU_INS5_IJNSA_ILi8EEESI_EEENS5_IJSI_SC_EEEEEEEvNS4_8identityES12_S1C_vS1D_EENS_8epilogue10collective6detail29Sm90TmaWarpSpecializedAdapterINS1G_15DefaultEpilogueISK_SL_SL_NS1F_6thread17LinearCombinationISK_Li1EffLNS1K_9ScaleType4KindE0ELNS_15FloatRoundStyleE2ESK_EENS1_15EpilogueDefaultEEEEEvvEEEEvNT_6ParamsE,(.L_x_345 - _ZN7cutlass13device_kernelINS_4gemm6kernel13GemmUniversalIN4cute5tupleIJiiiiEEENS1_10collective13CollectiveMmaINS1_37MainloopSm90TmaGmmaWarpSpecializedFP8ILi9ENS5_IJNS4_1CILi2EEESB_NSA_ILi1EEEEEENS1_35KernelTmaWarpSpecializedCooperativeEEENS5_IJNSA_ILi256EEENSA_ILi128EEENSA_ILi64EEEEEENS_12float_e4m3_tENS5_IJlSC_lEEESK_SL_NS4_8TiledMMAINS4_8MMA_AtomIJNS4_4SM904GMMA31MMA_64x128x32_F32E4M3E4M3_SS_TNILNSP_7ScaleInE1ELSR_1EEEEEENS4_6LayoutINS5_IJSB_SC_SC_EEENS5_IJSC_NSA_ILi0EEESW_EEEEENS5_IJNS4_10UnderscoreESZ_SZ_EEEEENS4_23SM90_TMA_LOAD_MULTICASTENS4_14ComposedLayoutINS4_7SwizzleILi2ELi4ELi3EEENS4_18smem_ptr_flag_bitsILi8EEENSU_INS5_IJNSA_ILi8EEESI_EEENS5_IJSI_SC_EEEEEEEvNS4_8identityES12_S1C_vS1D_EENS_8epilogue10collective6detail29Sm90TmaWarpSpecializedAdapterINS1G_15DefaultEpilogueISK_SL_SL_NS1F_6thread17LinearCombinationISK_Li1EffLNS1K_9ScaleType4KindE0ELNS_15FloatRoundStyleE2ESK_EENS1_15EpilogueDefaultEEEEEvvEEEEvNT_6ParamsE)
        .other          _ZN7cutlass13device_kernelINS_4gemm6kernel13GemmUniversalIN4cute5tupleIJiiiiEEENS1_10collective13CollectiveMmaINS1_37MainloopSm90TmaGmmaWarpSpecializedFP8ILi9ENS5_IJNS4_1CILi2EEESB_NSA_ILi1EEEEEENS1_35KernelTmaWarpSpecializedCooperativeEEENS5_IJNSA_ILi256EEENSA_ILi128EEENSA_ILi64EEEEEENS_12float_e4m3_tENS5_IJlSC_lEEESK_SL_NS4_8TiledMMAINS4_8MMA_AtomIJNS4_4SM904GMMA31MMA_64x128x32_F32E4M3E4M3_SS_TNILNSP_7ScaleInE1ELSR_1EEEEEENS4_6LayoutINS5_IJSB_SC_SC_EEENS5_IJSC_NSA_ILi0EEESW_EEEEENS5_IJNS4_10UnderscoreESZ_SZ_EEEEENS4_23SM90_TMA_LOAD_MULTICASTENS4_14ComposedLayoutINS4_7SwizzleILi2ELi4ELi3EEENS4_18smem_ptr_flag_bitsILi8EEENSU_INS5_IJNSA_ILi8EEESI_EEENS5_IJSI_SC_EEEEEEEvNS4_8identityES12_S1C_vS1D_EENS_8epilogue10collective6detail29Sm90TmaWarpSpecializedAdapterINS1G_15DefaultEpilogueISK_SL_SL_NS1F_6thread17LinearCombinationISK_Li1EffLNS1K_9ScaleType4KindE0ELNS_15FloatRoundStyleE2ESK_EENS1_15EpilogueDefaultEEEEEvvEEEEvNT_6ParamsE,@"STO_CUDA_ENTRY STV_DEFAULT"
_ZN7cutlass13device_kernelINS_4gemm6kernel13GemmUniversalIN4cute5tupleIJiiiiEEENS1_10collective13CollectiveMmaINS1_37MainloopSm90TmaGmmaWarpSpecializedFP8ILi9ENS5_IJNS4_1CILi2EEESB_NSA_ILi1EEEEEENS1_35KernelTmaWarpSpecializedCooperativeEEENS5_IJNSA_ILi256EEENSA_ILi128EEENSA_ILi64EEEEEENS_12float_e4m3_tENS5_IJlSC_lEEESK_SL_NS4_8TiledMMAINS4_8MMA_AtomIJNS4_4SM904GMMA31MMA_64x128x32_F32E4M3E4M3_SS_TNILNSP_7ScaleInE1ELSR_1EEEEEENS4_6LayoutINS5_IJSB_SC_SC_EEENS5_IJSC_NSA_ILi0EEESW_EEEEENS5_IJNS4_10UnderscoreESZ_SZ_EEEEENS4_23SM90_TMA_LOAD_MULTICASTENS4_14ComposedLayoutINS4_7SwizzleILi2ELi4ELi3EEENS4_18smem_ptr_flag_bitsILi8EEENSU_INS5_IJNSA_ILi8EEESI_EEENS5_IJSI_SC_EEEEEEEvNS4_8identityES12_S1C_vS1D_EENS_8epilogue10collective6detail29Sm90TmaWarpSpecializedAdapterINS1G_15DefaultEpilogueISK_SL_SL_NS1F_6thread17LinearCombinationISK_Li1EffLNS1K_9ScaleType4KindE0ELNS_15FloatRoundStyleE2ESK_EENS1_15EpilogueDefaultEEEEEvvEEEEvNT_6ParamsE:
[----:B------:R-:W0:Y:S02]  /*0000*/  LDC R1, c[0x0][0x28] ;  /* 0x00000a00ff017b82 */ /* 0x000e240000000800 */
[----:B0-----:R-:W-:Y:S01]  /*0010*/  VIADD R1, R1, 0xfffffef8 ;  /* 0xfffffef801017836 */ /* 0x001fe20000000000 */
[----:B------:R-:W0:Y:S01]  /*0020*/  S2R R4, SR_TID.X ;  /* 0x0000000000047919 */ /* 0x000e220000002100 */
[----:B------:R-:W-:Y:S01]  /*0030*/  ELECT P0, URZ, PT ;  /* 0x00000000003f782f */ /* 0x000fe20003800000 */
[----:B------:R-:W-:Y:S01]  /*0040*/  BSSY B0, `(.L_x_0) ;  /* 0x0000015000007945 */ /* 0x000fe20003800000 */
[--C-:B0-----:R-:W-:Y:S02]  /*0050*/  SHF.R.U32.HI R0, RZ, 0x5, R4.reuse ;  /* 0x00000005ff007819 */ /* 0x101fe40000011604 */
[----:B------:R-:W-:-:S03]  /*0060*/  SHF.R.U32.HI R2, RZ, 0x7, R4 ;  /* 0x00000007ff027819 */ /* 0x000fc60000011604 */
[----:B------:R-:W0:Y:S04]  /*0070*/  SHFL.IDX PT, R3, R0, RZ, 0x1f ;  /* 0x00001fff00037589 */ /* 0x000e2800000e0000 */
[----:B------:R-:W1:Y:S01]  /*0080*/  SHFL.IDX PT, R2, R2, RZ, 0x1f ;  /* 0x00001fff02027589 */ /* 0x000e6200000e0000 */
[----:B0-----:R-:W-:Y:S02]  /*0090*/  R2UR UR4, R3 ;  /* 0x00000000030472ca */ /* 0x001fe400000e0000 */
[----:B-1----:R-:W-:-:S11]  /*00a0*/  R2UR UR6, R2 ;  /* 0x00000000020672ca */ /* 0x002fd600000e0000 */
[----:B------:R-:W-:Y:S02]  /*00b0*/  USHF.R.S32.HI UR5, URZ, 0x1f, UR4 ;  /* 0x0000001f3f057899 */ /* 0x000fe40008011404 */
[----:B------:R-:W-:Y:S02]  /*00c0*/  ISETP.NE.OR P0, PT, RZ, UR4, !P0 ;  /* 0x00000004ff007c0c */ /* 0x000fe4000c705670 */
[----:B------:R-:W-:-:S04]  /*00d0*/  ULEA.HI UR5, UR5, UR4, URZ, 0x2 ;  /* 0x0000000405057291 */ /* 0x000fc8000f8f103f */
[----:B------:R-:W-:-:S04]  /*00e0*/  ULOP3.LUT UR5, UR5, 0xfffffffc, URZ, 0xc0, !UPT ;  /* 0xfffffffc05057892 */ /* 0x000fc8000f8ec03f */
[----:B------:R-:W-:-:S03]  /*00f0*/  UIADD3 UR8, UR4, -UR5, URZ ;  /* 0x8000000504087290 */ /* 0x000fc6000fffe03f */
[----:B------:R-:W-:Y:S09]  /*0100*/  @P0 BRA `(.L_x_1) ;  /* 0x0000000000200947 */ /* 0x000ff20003800000 */
[----:B------:R-:W-:Y:S02]  /*0110*/  ULDC.64 UR4, c[0x0][0x198] ;  /* 0x0000660000047ab9 */ /* 0x000fe40000000a00 */
[----:B------:R-:W-:Y:S02]  /*0120*/  UIADD3 UR10, UP0, UR4, 0xf0, URZ ;  /* 0x000000f0040a7890 */ /* 0x000fe4000ff1e03f */
[----:B------:R-:W-:Y:S02]  /*0130*/  UIADD3 UR4, UP1, UR4, 0x1f0, URZ ;  /* 0x000001f004047890 */ /* 0x000fe4000ff3e03f */
[----:B------:R-:W-:Y:S02]  /*0140*/  UIADD3.X UR11, URZ, UR5, URZ, UP0, !UPT ;  /* 0x000000053f0b7290 */ /* 0x000fe400087fe43f */
[----:B------:R-:W-:-:S07]  /*0150*/  UIADD3.X UR5, URZ, UR5, URZ, UP1, !UPT ;  /* 0x000000053f057290 */ /* 0x000fce0008ffe43f */
[----:B------:R0:W-:Y:S02]  /*0160*/  UTMACCTL.PF [UR10] ;  /* 0x000000000a0079b9 */ /* 0x0001e40008040000 */
[----:B------:R0:W-:Y:S02]  /*0170*/  UTMACCTL.PF [UR4] ;  /* 0x00000000040079b9 */ /* 0x0001e40008040000 */
[----:B0-----:R-:W-:Y:S01]  /*0180*/  NOP ;  /* 0x0000000000007918 */ /* 0x001fe20000000000 */
.L_x_1:
[----:B------:R-:W-:Y:S05]  /*0190*/  BSYNC B0 ;  /* 0x0000000000007941 */ /* 0x000fea0003800000 */
.L_x_0:
[----:B------:R-:W0:Y:S01]  /*01a0*/  SHFL.IDX PT, R3, R0, RZ, 0x1f ;  /* 0x00001fff00037589 */ /* 0x000e2200000e0000 */
[----:B------:R-:W-:Y:S01]  /*01b0*/  UISETP.NE.AND UP0, UPT, UR8, 0x3, UPT ;  /* 0x000000030800788c */ /* 0x000fe2000bf05270 */
[----:B------:R-:W-:Y:S01]  /*01c0*/  ISETP.NE.AND P1, PT, RZ, UR6, PT ;  /* 0x00000006ff007c0c */ /* 0x000fe2000bf25270 */
[----:B------:R-:W-:Y:S02]  /*01d0*/  UIADD3 UR10, UR6, -0x1, URZ ;  /* 0xffffffff060a7890 */ /* 0x000fe4000fffe03f */
[----:B------:R-:W-:Y:S02]  /*01e0*/  UISETP.EQ.OR UP0, UPT, UR8, URZ, !UP0 ;  /* 0x0000003f0800728c */ /* 0x000fe4000c702670 */
[----:B------:R-:W-:Y:S02]  /*01f0*/  UISETP.GE.U32.AND UP1, UPT, UR10, 0x2, UPT ;  /* 0x000000020a00788c */ /* 0x000fe4000bf26070 */
[----:B------:R-:W-:-:S04]  /*0200*/  UISETP.EQ.AND UP0, UPT, UR6, URZ, UP0 ;  /* 0x0000003f0600728c */ /* 0x000fc80008702270 */
[----:B------:R-:W-:-:S04]  /*0210*/  USEL UR13, URZ, 0x1, !UP0 ;  /* 0x000000013f0d7887 */ /* 0x000fc8000c000000 */
[----:B------:R-:W-:Y:S01]  /*0220*/  USEL UR13, UR13, 0x2, UP1 ;  /* 0x000000020d0d7887 */ /* 0x000fe20008800000 */
[----:B0-----:R-:W-:-:S13]  /*0230*/  ISETP.NE.AND P0, PT, R3, RZ, PT ;  /* 0x000000ff0300720c */ /* 0x001fda0003f05270 */
[----:B------:R-:W-:Y:S05]  /*0240*/  @P0 BRA `(.L_x_2) ;  /* 0x00000000008c0947 */ /* 0x000fea0003800000 */
[----:B------:R-:W-:Y:S01]  /*0250*/  ELECT P0, URZ, PT ;  /* 0x00000000003f782f */ /* 0x000fe20003800000 */
[----:B------:R-:W-:-:S12]  /*0260*/  BSSY B0, `(.L_x_2) ;  /* 0x0000021000007945 */ /* 0x000fd80003800000 */
[----:B------:R-:W-:Y:S05]  /*0270*/  @!P0 BRA `(.L_x_3) ;  /* 0x00000000007c8947 */ /* 0x000fea0003800000 */
[----:B------:R-:W0:Y:S01]  /*0280*/  S2UR UR9, SR_CgaCtaId ;  /* 0x00000000000979c3 */ /* 0x000e220000008800 */
[----:B------:R-:W-:Y:S01]  /*0290*/  UMOV UR4, 0x400 ;  /* 0x0000040000047882 */ /* 0x000fe20000000000 */
[----:B------:R-:W-:Y:S01]  /*02a0*/  UMOV UR5, 0x1 ;  /* 0x0000000100057882 */ /* 0x000fe20000000000 */
[----:B------:R-:W-:Y:S02]  /*02b0*/  UMOV UR6, 0x6 ;  /* 0x0000000600067882 */ /* 0x000fe40000000000 */
[----:B------:R-:W-:-:S04]  /*02c0*/  UIADD3 UR6, -UR6, 0x100000, URZ ;  /* 0x0010000006067890 */ /* 0x000fc8000fffe13f */
[----:B------:R-:W-:Y:S02]  /*02d0*/  USHF.L.U32 UR7, UR6, 0xb, URZ ;  /* 0x0000000b06077899 */ /* 0x000fe4000800063f */
[----:B------:R-:W-:Y:S02]  /*02e0*/  USHF.L.U32 UR6, UR6, 0x1, URZ ;  /* 0x0000000106067899 */ /* 0x000fe4000800063f */
[----:B0-----:R-:W-:Y:S02]  /*02f0*/  ULEA UR9, UR9, UR4, 0x18 ;  /* 0x0000000409097291 */ /* 0x001fe4000f8ec03f */
[----:B------:R-:W-:-:S04]  /*0300*/  UIADD3 UR4, -UR5, 0x100000, URZ ;  /* 0x0010000005047890 */ /* 0x000fc8000fffe13f */
[----:B------:R-:W-:Y:S02]  /*0310*/  USHF.L.U32 UR5, UR4, 0xb, URZ ;  /* 0x0000000b04057899 */ /* 0x000fe4000800063f */
[----:B------:R-:W-:Y:S01]  /*0320*/  USHF.L.U32 UR4, UR4, 0x1, URZ ;  /* 0x0000000104047899 */ /* 0x000fe2000800063f */
[----:B------:R-:W0:Y:S11]  /*0330*/  FENCE.VIEW.ASYNC.S ;  /* 0x00000000000073c6 */ /* 0x000e360000000000 */
[----:B0-----:R0:W1:Y:S01]  /*0340*/  SYNCS.EXCH.64 URZ, [UR9], UR4 ;  /* 0x00000004093f75b2 */ /* 0x0010620008000100 */
[----:B------:R0:W2:Y:S01]  /*0350*/  SYNCS.EXCH.64 URZ, [UR9+0x48], UR6 ;  /* 0x00004806093f75b2 */ /* 0x0000a20008000100 */
[----:B------:R0:W3:Y:S01]  /*0360*/  SYNCS.EXCH.64 URZ, [UR9+0x8], UR4 ;  /* 0x00000804093f75b2 */ /* 0x0000e20008000100 */
[----:B------:R0:W4:Y:S01]  /*0370*/  SYNCS.EXCH.64 URZ, [UR9+0x50], UR6 ;  /* 0x00005006093f75b2 */ /* 0x0001220008000100 */
[----:B------:R0:W0:Y:S01]  /*0380*/  SYNCS.EXCH.64 URZ, [UR9+0x10], UR4 ;  /* 0x00001004093f75b2 */ /* 0x0000220008000100 */
        /* <DEDUP_REMOVED lines=13> */
[----:B------:R-:W-:Y:S01]  /*0460*/  NOP ;  /* 0x0000000000007918 */ /* 0x000fe20000000000 */
.L_x_3:
[----:B0-----:R-:W-:Y:S05]  /*0470*/  BSYNC B0 ;  /* 0x0000000000007941 */ /* 0x001fea0003800000 */
.L_x_2:
[----:B------:R-:W-:Y:S01]  /*0480*/  SHF.R.S32.HI R2, RZ, 0x1f, R4 ;  /* 0x0000001fff027819 */ /* 0x000fe20000011404 */
[----:B------:R-:W0:Y:S01]  /*0490*/  SHFL.IDX PT, R0, R0, RZ, 0x1f ;  /* 0x00001fff00007589 */ /* 0x000e2200000e0000 */
[----:B------:R-:W5:Y:S01]  /*04a0*/  S2UR UR9, SR_CTAID.X ;  /* 0x00000000000979c3 */ /* 0x000f620000002500 */
[----:B------:R-:W-:Y:S02]  /*04b0*/  ELECT P0, URZ, PT ;  /* 0x00000000003f782f */ /* 0x000fe40003800000 */
[----:B------:R-:W-:Y:S01]  /*04c0*/  LEA.HI R2, R2, R4, RZ, 0x7 ;  /* 0x0000000402027211 */ /* 0x000fe200078f38ff */
[----:B------:R-:W-:Y:S01]  /*04d0*/  ULDC UR4, c[0x0][0x150] ;  /* 0x0000540000047ab9 */ /* 0x000fe20000000800 */
[----:B------:R-:W-:Y:S01]  /*04e0*/  SHF.R.S32.HI R6, RZ, 0x1f, R3 ;  /* 0x0000001fff067819 */ /* 0x000fe20000011403 */
[----:B------:R-:W-:Y:S01]  /*04f0*/  NOP ;  /* 0x0000000000007918 */ /* 0x000fe20000000000 */
[----:B------:R-:W-:Y:S01]  /*0500*/  LOP3.LUT R2, R2, 0xffffff80, RZ, 0xc0, !PT ;  /* 0xffffff8002027812 */ /* 0x000fe200078ec0ff */
[----:B------:R-:W-:Y:S01]  /*0510*/  NOP ;  /* 0x0000000000007918 */ /* 0x000fe20000000000 */
[----:B------:R-:W-:Y:S01]  /*0520*/  LEA.HI R6, R6, R3, RZ, 0x2 ;  /* 0x0000000306067211 */ /* 0x000fe200078f10ff */
[----:B------:R-:W1:Y:S02]  /*0530*/  LDC R8, c[0x0][0x144] ;  /* 0x00005100ff087b82 */ /* 0x000e640000000800 */
[----:B------:R-:W-:Y:S01]  /*0540*/  IMAD.IADD R4, R4, 0x1, -R2 ;  /* 0x0000000104047824 */ /* 0x000fe200078e0a02 */
[----:B------:R-:W-:Y:S01]  /*0550*/  LOP3.LUT R6, R6, 0x3ffffffc, RZ, 0xc0, !PT ;  /* 0x3ffffffc06067812 */ /* 0x000fe200078ec0ff */
[----:B------:R-:W2:Y:S03]  /*0560*/  S2R R2, SR_CTAID.Y ;  /* 0x0000000000027919 */ /* 0x000ea60000002600 */
[----:B------:R-:W-:Y:S01]  /*0570*/  SHF.R.S32.HI R5, RZ, 0x1f, R4 ;  /* 0x0000001fff057819 */ /* 0x000fe20000011404 */
[----:B------:R-:W-:Y:S01]  /*0580*/  IMAD.IADD R6, R3, 0x1, -R6 ;  /* 0x0000000103067824 */ /* 0x000fe200078e0a06 */
[----:B------:R-:W3:Y:S02]  /*0590*/  LDC R11, c[0x0][0x148] ;  /* 0x00005200ff0b7b82 */ /* 0x000ee40000000800 */
[----:B------:R-:W-:-:S02]  /*05a0*/  LEA.HI R5, R5, R4, RZ, 0x3 ;  /* 0x0000000405057211 */ /* 0x000fc400078f18ff */
[----:B0-----:R-:W-:Y:S02]  /*05b0*/  ISETP.NE.OR P0, PT, R0, RZ, !P0 ;  /* 0x000000ff0000720c */ /* 0x001fe40004705670 */
[--C-:B------:R-:W-:Y:S02]  /*05c0*/  SHF.R.S32.HI R0, RZ, 0x3, R5.reuse ;  /* 0x00000003ff007819 */ /* 0x100fe40000011405 */
[----:B------:R-:W-:Y:S02]  /*05d0*/  SHF.R.S32.HI R5, RZ, 0x1f, R5 ;  /* 0x0000001fff057819 */ /* 0x000fe40000011405 */
[----:B-----5:R-:W-:Y:S02]  /*05e0*/  I2FP.F32.U32 R7, UR9 ;  /* 0x0000000900077c45 */ /* 0x020fe40008201000 */
[----:B------:R-:W-:-:S03]  /*05f0*/  LEA.HI R5, R5, R0, RZ, 0x2 ;  /* 0x0000000005057211 */ /* 0x000fc600078f10ff */
[----:B------:R-:W-:Y:S01]  /*0600*/  FMUL R7, R7, UR4 ;  /* 0x0000000407077c20 */ /* 0x000fe20008400000 */
[----:B------:R-:W-:Y:S01]  /*0610*/  LOP3.LUT R5, R5, 0xfffffffc, RZ, 0xc0, !PT ;  /* 0xfffffffc05057812 */ /* 0x000fe200078ec0ff */
[----:B------:R-:W-:Y:S01]  /*0620*/  VOTEU.ALL UP0, P0 ;  /* 0x00000000003f7886 */ /* 0x000fe20000000000 */
[----:B------:R-:W-:Y:S01]  /*0630*/  ULDC UR4, c[0x0][0x154] ;  /* 0x0000550000047ab9 */ /* 0x000fe20000000800 */
[----:B------:R-:W-:Y:S02]  /*0640*/  VOTEU.ALL UP1, P0 ;  /* 0x00000000003f7886 */ /* 0x000fe40000020000 */
[----:B------:R-:W0:Y:S01]  /*0650*/  F2I.U32.TRUNC.NTZ R7, R7 ;  /* 0x0000000700077305 */ /* 0x000e22000020f000 */
[----:B------:R-:W-:Y:S01]  /*0660*/  IMAD.IADD R5, R0, 0x1, -R5 ;  /* 0x0000000100057824 */ /* 0x000fe200078e0a05 */
[----:B------:R-:W5:Y:S01]  /*0670*/  @!UP0 S2UR UR7, SR_CgaCtaId ;  /* 0x00000000000789c3 */ /* 0x000f620000008800 */
[----:B------:R-:W-:Y:S02]  /*0680*/  @!UP0 UMOV UR6, 0x400 ;  /* 0x0000040000068882 */ /* 0x000fe40000000000 */
[----:B------:R-:W-:Y:S01]  /*0690*/  IMAD R5, R6, 0x4, R5 ;  /* 0x0000000406057824 */ /* 0x000fe200078e0205 */
[----:B--2---:R-:W-:-:S04]  /*06a0*/  I2FP.F32.U32 R9, R2 ;  /* 0x0000000200097245 */ /* 0x004fc80000201000 */
[----:B------:R-:W-:Y:S01]  /*06b0*/  LEA.HI R0, R5, R5, RZ, 0x1 ;  /* 0x0000000505007211 */ /* 0x000fe200078f08ff */
[----:B------:R-:W-:Y:S01]  /*06c0*/  FMUL R9, R9, UR4 ;  /* 0x0000000409097c20 */ /* 0x000fe20008400000 */
[----:B------:R-:W-:Y:S02]  /*06d0*/  UMOV UR4, 0x20 ;  /* 0x0000002000047882 */ /* 0x000fe40000000000 */
[----:B------:R-:W-:Y:S01]  /*06e0*/  LOP3.LUT R6, R0, 0xfffffffe, RZ, 0xc0, !PT ;  /* 0xfffffffe00067812 */ /* 0x000fe200078ec0ff */
[----:B0-----:R-:W-:Y:S01]  /*06f0*/  IMAD.MOV R13, RZ, RZ, -R7 ;  /* 0x000000ffff0d7224 */ /* 0x001fe200078e0a07 */
[----:B------:R-:W-:-:S04]  /*0700*/  @!UP0 UIADD3 UR4, -UR4, 0x100000, URZ ;  /* 0x0010000004048890 */ /* 0x000fc8000fffe13f */
[----:B------:R-:W-:Y:S02]  /*0710*/  @!UP0 USHF.L.U32 UR5, UR4, 0xb, URZ ;  /* 0x0000000b04058899 */ /* 0x000fe4000800063f */
[----:B------:R-:W-:Y:S01]  /*0720*/  @!UP0 USHF.L.U32 UR4, UR4, 0x1, URZ ;  /* 0x0000000104048899 */ /* 0x000fe2000800063f */
[----:B------:R-:W0:Y:S01]  /*0730*/  F2I.U32.TRUNC.NTZ R9, R9 ;  /* 0x0000000900097305 */ /* 0x000e22000020f000 */
[----:B-1----:R-:W-:Y:S02]  /*0740*/  IMAD R0, R8, R13, UR9 ;  /* 0x0000000908007e24 */ /* 0x002fe4000f8e020d */
[C---:B------:R-:W-:Y:S02]  /*0750*/  IMAD.IADD R7, R5.reuse, 0x1, -R6 ;  /* 0x0000000105077824 */ /* 0x040fe400078e0a06 */
[----:B------:R-:W-:-:S03]  /*0760*/  IMAD.SHL.U32 R6, R5, 0x4, RZ ;  /* 0x0000000405067824 */ /* 0x000fc600078e00ff */
[----:B------:R-:W-:Y:S01]  /*0770*/  ISETP.NE.AND P2, PT, R7, R0, PT ;  /* 0x000000000700720c */ /* 0x000fe20003f45270 */
[----:B-----5:R-:W-:Y:S01]  /*0780*/  @!UP0 ULEA UR6, UR7, UR6, 0x18 ;  /* 0x0000000607068291 */ /* 0x020fe2000f8ec03f */
[----:B------:R-:W-:Y:S01]  /*0790*/  LOP3.LUT R10, R5, 0xc, R6, 0x78, !PT ;  /* 0x0000000c050a7812 */ /* 0x000fe200078e7806 */
[----:B------:R-:W1:Y:S01]  /*07a0*/  LDC R7, c[0x0][0x140] ;  /* 0x00005000ff077b82 */ /* 0x000e620000000800 */
[----:B------:R-:W-:Y:S01]  /*07b0*/  VOTEU.ALL UP0, P0 ;  /* 0x00000000003f7886 */ /* 0x000fe20000000000 */
[----:B------:R-:W-:Y:S01]  /*07c0*/  LOP3.LUT P0, RZ, R4, 0x7, RZ, 0xc0, !PT ;  /* 0x0000000704ff7812 */ /* 0x000fe2000780c0ff */
[----:B0-----:R-:W-:Y:S01]  /*07d0*/  IMAD.MOV R12, RZ, RZ, -R9 ;  /* 0x000000ffff0c7224 */ /* 0x001fe200078e0a09 */
[----:B------:R0:W-:Y:S01]  /*07e0*/  STL [R1+0x7c], R10 ;  /* 0x00007c0a01007387 */ /* 0x0001e20000100800 */
[----:B------:R-:W-:Y:S01]  /*07f0*/  IMAD.MOV.U32 R4, RZ, RZ, 0x1 ;  /* 0x00000001ff047424 */ /* 0x000fe200078e00ff */
[----:B------:R-:W-:Y:S01]  /*0800*/  ISETP.LT.U32.AND P0, PT, R10, 0x4, !P0 ;  /* 0x000000040a00780c */ /* 0x000fe20004701070 */
[----:B---3--:R-:W-:-:S03]  /*0810*/  IMAD R6, R11, R12, R2 ;  /* 0x0000000c0b067224 */ /* 0x008fc600078e0202 */
[----:B------:R-:W-:Y:S01]  /*0820*/  @P2 LEA.HI R5, R10, R10, RZ, 0x1 ;  /* 0x0000000a0a052211 */ /* 0x000fe200078f08ff */
[----:B------:R-:W2:Y:S02]  /*0830*/  FENCE.VIEW.ASYNC.S ;  /* 0x00000000000073c6 */ /* 0x000ea40000000000 */
[----:B--2---:R0:W2:Y:S01]  /*0840*/  @!UP0 SYNCS.EXCH.64 URZ, [UR6+0xa0], UR4 ;  /* 0x0000a004063f85b2 */ /* 0x0040a20008000100 */
[----:B------:R-:W-:-:S04]  /*0850*/  @P2 SHF.R.S32.HI R5, RZ, 0x1, R5 ;  /* 0x00000001ff052819 */ /* 0x000fc80000011405 */
[----:B------:R-:W-:Y:S02]  /*0860*/  @P2 ISETP.NE.AND P3, PT, R5, R6, PT ;  /* 0x000000060500220c */ /* 0x000fe40003f65270 */
[----:B------:R-:W-:Y:S02]  /*0870*/  SEL R5, RZ, 0x1, !P0 ;  /* 0x00000001ff057807 */ /* 0x000fe40004000000 */
[----:B------:R-:W-:Y:S02]  /*0880*/  @P2 SEL R4, RZ, 0x1, P3 ;  /* 0x00000001ff042807 */ /* 0x000fe40001800000 */
[----:B-1----:R-:W-:Y:S02]  /*0890*/  ISETP.EQ.U32.AND P5, PT, R7, 0x1, PT ;  /* 0x000000010700780c */ /* 0x002fe40003fa2070 */
[----:B------:R-:W-:Y:S01]  /*08a0*/  LOP3.LUT R4, R4, R5, RZ, 0xc0, !PT ;  /* 0x0000000504047212 */ /* 0x000fe200078ec0ff */
[----:B------:R0:W1:Y:S01]  /*08b0*/  @!UP1 SYNCS.EXCH.64 URZ, [UR6+0xa8], UR4 ;  /* 0x0000a804063f95b2 */ /* 0x0000620008000100 */
[----:B------:R-:W-:-:S03]  /*08c0*/  NOP ;  /* 0x0000000000007918 */ /* 0x000fc60000000000 */
[----:B------:R0:W-:Y:S06]  /*08d0*/  STL [R1+0x78], R4 ;  /* 0x0000780401007387 */ /* 0x0001ec0000100800 */
[----:B--2---:R-:W-:Y:S05]  /*08e0*/  @!P5 BRA `(.L_x_4) ;  /* 0x000000000008d947 */ /* 0x004fea0003800000 */
[----:B-1--4-:R-:W-:Y:S01]  /*08f0*/  UCGABAR_ARV ;  /* 0x00000000000079c7 */ /* 0x012fe20008000000 */
[----:B------:R-:W-:Y:S05]  /*0900*/  BRA `(.L_x_5) ;  /* 0x0000000000047947 */ /* 0x000fea0003800000 */
.L_x_4:
[----:B-1--4-:R-:W-:Y:S01]  /*0910*/  NOP ;  /* 0x0000000000007918 */ /* 0x012fe20000000000 */
.L_x_5:
[----:B------:R-:W1:Y:S01]  /*0920*/  LDC R3, c[0x0][0x65c] ;  /* 0x00019700ff037b82 */ /* 0x000e620000000800 */
[----:B0-----:R-:W-:Y:S02]  /*0930*/  IMAD.U32 R4, RZ, RZ, UR9 ;  /* 0x00000009ff047e24 */ /* 0x001fe4000f8e00ff */
[----:B------:R-:W-:Y:S01]  /*0940*/  IMAD.MOV.U32 R5, RZ, RZ, RZ ;  /* 0x000000ffff057224 */ /* 0x000fe200078e00ff */
[----:B-1----:R-:W-:-:S13]  /*0950*/  ISETP.NE.AND P4, PT, R3, 0x1, PT ;  /* 0x000000010300780c */ /* 0x002fda0003f85270 */
[----:B------:R-:W0:Y:S01]  /*0960*/  @P4 LDC R7, c[0x0][0x10] ;  /* 0x00000400ff074b82 */ /* 0x000e220000000800 */
[----:B------:R-:W-:Y:S02]  /*0970*/  @P4 IMAD.MOV.U32 R3, RZ, RZ, RZ ;  /* 0x000000ffff034224 */ /* 0x000fe400078e00ff */
[----:B------:R-:W-:-:S05]  /*0980*/  @P4 IMAD.MOV.U32 R13, RZ, RZ, RZ ;  /* 0x000000ffff0d4224 */ /* 0x000fca00078e00ff */
[----:B------:R-:W1:Y:S01]  /*0990*/  @!P4 LDC R9, c[0x0][0xc] ;  /* 0x00000300ff09cb82 */ /* 0x000e620000000800 */
[----:B0-----:R-:W-:-:S04]  /*09a0*/  @P4 IMAD.WIDE.U32 R6, R7, UR9, R2 ;  /* 0x0000000907064c25 */ /* 0x001fc8000f8e0002 */
[----:B------:R-:W-:Y:S02]  /*09b0*/  @P4 IMAD.MOV.U32 R19, RZ, RZ, R6 ;  /* 0x000000ffff134224 */ /* 0x000fe400078e0006 */
[----:B------:R-:W-:Y:S02]  /*09c0*/  @P4 IMAD.IADD R23, R7, 0x1, R13 ;  /* 0x0000000107174824 */ /* 0x000fe400078e020d */
[----:B-1----:R-:W-:-:S04]  /*09d0*/  @!P4 IMAD.WIDE.U32 R4, R2, R9, R4 ;  /* 0x000000090204c225 */ /* 0x002fc800078e0004 */
[----:B------:R-:W-:Y:S02]  /*09e0*/  @!P4 IMAD.MOV.U32 R19, RZ, RZ, R4 ;  /* 0x000000ffff13c224 */ /* 0x000fe400078e0004 */
[----:B------:R-:W-:-:S03]  /*09f0*/  @!P4 IMAD.MOV.U32 R23, RZ, RZ, R5 ;  /* 0x000000ffff17c224 */ /* 0x000fc600078e0005 */
[----:B------:R0:W-:Y:S04]  /*0a00*/  STL [R1+0x84], R19 ;  /* 0x0000841301007387 */ /* 0x0001e80000100800 */
[----:B------:R0:W-:Y:S01]  /*0a10*/  STL [R1+0x80], R23 ;  /* 0x0000801701007387 */ /* 0x0001e20000100800 */
[----:B------:R-:W-:Y:S05]  /*0a20*/  @!P5 BRA `(.L_x_6) ;  /* 0x00000000000cd947 */ /* 0x000fea0003800000 */
[----:B------:R-:W-:Y:S01]  /*0a30*/  UCGABAR_WAIT ;  /* 0x0000000000007dc7 */ /* 0x000fe20008000000 */
[----:B------:R-:W-:Y:S01]  /*0a40*/  CCTL.IVALL ;  /* 0x00000000ff00798f */ /* 0x000fe20002000000 */
[----:B------:R-:W-:Y:S05]  /*0a50*/  BRA `(.L_x_7) ;  /* 0x0000000000047947 */ /* 0x000fea0003800000 */
.L_x_6:
[----:B------:R-:W-:Y:S06]  /*0a60*/  BAR.SYNC.DEFER_BLOCKING 0x0 ;  /* 0x0000000000007b1d */ /* 0x000fec0000010000 */
.L_x_7:
[----:B------:R-:W-:Y:S05]  /*0a70*/  @!P1 BRA `(.L_x_8) ;  /* 0x000000e400449947 */ /* 0x000fea0003800000 */
[----:B------:R-:W-:-:S06]  /*0a80*/  UISETP.GT.U32.AND UP0, UPT, UR10, 0x1, UPT ;  /* 0x000000010a00788c */ /* 0x000fcc000bf04070 */
[----:B------:R-:W-:-:S13]  /*0a90*/  PLOP3.LUT P0, PT, PT, PT, UP0, 0x80, 0x0 ;  /* 0x000000000000781c */ /* 0x000fda0003f0f008 */
[----:B------:R-:W-:Y:S05]  /*0aa0*/  @P0 EXIT ;  /* 0x000000000000094d */ /* 0x000fea0003800000 */
[----:B------:R-:W-:Y:S01]  /*0ab0*/  IMAD.MOV.U32 R6, RZ, RZ, -0x1 ;  /* 0xffffffffff067424 */ /* 0x000fe200078e00ff */
[----:B------:R-:W-:Y:S01]  /*0ac0*/  ULDC.64 UR4, c[0x0][0x650] ;  /* 0x0001940000047ab9 */ /* 0x000fe20000000a00 */
[----:B------:R-:W-:Y:S01]  /*0ad0*/  IMAD.MOV.U32 R5, RZ, RZ, -0x1 ;  /* 0xffffffffff057424 */ /* 0x000fe200078e00ff */
[----:B------:R-:W-:Y:S01]  /*0ae0*/  ISETP.GE.U32.AND P0, PT, R19, UR4, PT ;  /* 0x0000000413007c0c */ /* 0x000fe2000bf06070 */
[----:B------:R-:W-:Y:S01]  /*0af0*/  UMOV UR22, 0xffffffff ;  /* 0xffffffff00167882 */ /* 0x000fe20000000000 */
[----:B------:R1:W-:Y:S01]  /*0b00*/  STL [R1+0x8c], R6 ;  /* 0x00008c0601007387 */ /* 0x0003e20000100800 */
[----:B------:R-:W-:Y:S02]  /*0b10*/  PRMT R4, RZ, 0x7610, R4 ;  /* 0x00007610ff047816 */ /* 0x000fe40000000004 */
[----:B------:R-:W-:Y:S01]  /*0b20*/  ISETP.GE.U32.AND.EX P0, PT, R23, UR5, PT, P0 ;  /* 0x0000000517007c0c */ /* 0x000fe2000bf06100 */
[----:B------:R1:W-:-:S12]  /*0b30*/  STL [R1+0x88], R5 ;  /* 0x0000880501007387 */ /* 0x0003d80000100800 */
[----:B-1----:R-:W-:Y:S05]  /*0b40*/  @P0 BRA `(.L_x_9) ;  /* 0x0000000400380947 */ /* 0x002fea0003800000 */
[----:B------:R-:W1:Y:S01]  /*0b50*/  LDC.64 R14, c[0x0][0x628] ;  /* 0x00018a00ff0e7b82 */ /* 0x000e620000000a00 */
[----:B------:R-:W-:Y:S02]  /*0b60*/  IMAD.MOV.U32 R4, RZ, RZ, R19 ;  /* 0x000000ffff047224 */ /* 0x000fe400078e0013 */
[----:B------:R-:W-:-:S05]  /*0b70*/  IMAD.MOV.U32 R5, RZ, RZ, R23 ;  /* 0x000000ffff057224 */ /* 0x000fca00078e0017 */
[----:B------:R-:W2:Y:S08]  /*0b80*/  LDC R10, c[0x0][0x630] ;  /* 0x00018c00ff0a7b82 */ /* 0x000eb00000000800 */
[----:B------:R-:W3:Y:S01]  /*0b90*/  LDC.64 R16, c[0x0][0x620] ;  /* 0x00018800ff107b82 */ /* 0x000ee20000000a00 */
[----:B-1----:R-:W-:-:S04]  /*0ba0*/  ISETP.NE.U32.AND P0, PT, R14, RZ, PT ;  /* 0x000000ff0e00720c */ /* 0x002fc80003f05070 */
[----:B------:R-:W-:-:S13]  /*0bb0*/  ISETP.NE.AND.EX P0, PT, R15, RZ, PT, P0 ;  /* 0x000000ff0f00720c */ /* 0x000fda0003f05300 */
[----:B--23--:R-:W-:Y:S05]  /*0bc0*/  @!P0 BRA `(.L_x_10) ;  /* 0x0000000000288947 */ /* 0x00cfea0003800000 */
[----:B------:R-:W1:Y:S02]  /*0bd0*/  LDC R9, c[0x0][0x634] ;  /* 0x00018d00ff097b82 */ /* 0x000e640000000800 */
[----:B-1----:R-:W-:-:S05]  /*0be0*/  IADD3 R9, P0, R19, R9, RZ ;  /* 0x0000000913097210 */ /* 0x002fca0007f1e0ff */
[----:B------:R-:W-:-:S04]  /*0bf0*/  IMAD.X R13, RZ, RZ, R23, P0 ;  /* 0x000000ffff0d7224 */ /* 0x000fc800000e0617 */
[----:B------:R-:W-:-:S04]  /*0c00*/  IMAD.WIDE.U32 R4, R13, R14, RZ ;  /* 0x0000000e0d047225 */ /* 0x000fc800078e00ff */
[----:B------:R-:W-:-:S04]  /*0c10*/  IMAD.WIDE.U32 R6, P0, R9, R15, R4 ;  /* 0x0000000f09067225 */ /* 0x000fc80007800004 */
[----:B------:R-:W-:-:S04]  /*0c20*/  IMAD.WIDE.U32 R4, R9, R14, RZ ;  /* 0x0000000e09047225 */ /* 0x000fc800078e00ff */
[----:B------:R-:W-:Y:S01]  /*0c30*/  IMAD.X R9, RZ, RZ, RZ, P0 ;  /* 0x000000ffff097224 */ /* 0x000fe200000e06ff */
[----:B------:R-:W-:Y:S01]  /*0c40*/  IADD3 RZ, P0, R5, R6, RZ ;  /* 0x0000000605ff7210 */ /* 0x000fe20007f1e0ff */
[----:B------:R-:W-:-:S04]  /*0c50*/  IMAD.MOV.U32 R8, RZ, RZ, R7 ;  /* 0x000000ffff087224 */ /* 0x000fc800078e0007 */
[----:B------:R-:W-:-:S08]  /*0c60*/  IMAD.WIDE.U32.X R4, R13, R15, R8, P0 ;  /* 0x0000000f0d047225 */ /* 0x000fd000000e0408 */
.L_x_10:
[----:B------:R-:W1:Y:S01]  /*0c70*/  LDC.64 R20, c[0x0][0x640] ;  /* 0x00019000ff147b82 */ /* 0x000e620000000a00 */
[-C--:B------:R-:W-:Y:S01]  /*0c80*/  SHF.R.U64 R22, R4, R10.reuse, R5 ;  /* 0x0000000a04167219 */ /* 0x080fe20000001205 */
[----:B------:R-:W-:Y:S01]  /*0c90*/  IMAD.MOV.U32 R4, RZ, RZ, R19 ;  /* 0x000000ffff047224 */ /* 0x000fe200078e0013 */
[----:B------:R-:W-:Y:S01]  /*0ca0*/  SHF.R.U32.HI R3, RZ, R10, R5 ;  /* 0x0000000aff037219 */ /* 0x000fe20000011605 */
[----:B------:R-:W-:Y:S01]  /*0cb0*/  IMAD.MOV.U32 R5, RZ, RZ, R23 ;  /* 0x000000ffff057224 */ /* 0x000fe200078e0017 */
[----:B------:R-:W-:Y:S01]  /*0cc0*/  IADD3 R7, P0, RZ, -R22, RZ ;  /* 0x80000016ff077210 */ /* 0x000fe20007f1e0ff */
[----:B0-----:R-:W-:Y:S02]  /*0cd0*/  IMAD R23, R11, R12, R2 ;  /* 0x0000000c0b177224 */ /* 0x001fe400078e0202 */
[----:B------:R-:W0:Y:S01]  /*0ce0*/  LDC R8, c[0x0][0x618] ;  /* 0x00018600ff087b82 */ /* 0x000e220000000800 */
[----:B------:R-:W-:Y:S02]  /*0cf0*/  IMAD.MOV.U32 R11, RZ, RZ, 0x1 ;  /* 0x00000001ff0b7424 */ /* 0x000fe400078e00ff */
[----:B------:R-:W-:-:S02]  /*0d00*/  IMAD.X R3, RZ, RZ, ~R3, P0 ;  /* 0x000000ffff037224 */ /* 0x000fc400000e0e03 */
[----:B------:R-:W-:-:S03]  /*0d10*/  IMAD.WIDE.U32 R4, R7, R16, R4 ;  /* 0x0000001007047225 */ /* 0x000fc600078e0004 */
[----:B------:R-:W2:Y:S01]  /*0d20*/  LDC R14, c[0x0][0x608] ;  /* 0x00018200ff0e7b82 */ /* 0x000ea20000000800 */
[----:B------:R-:W-:-:S04]  /*0d30*/  IMAD R6, R3, R16, RZ ;  /* 0x0000001003067224 */ /* 0x000fc800078e02ff */
[----:B------:R-:W-:-:S03]  /*0d40*/  IMAD R3, R7, R17, R6 ;  /* 0x0000001107037224 */ /* 0x000fc600078e0206 */
[----:B------:R-:W3:Y:S01]  /*0d50*/  LDC R18, c[0x0][0x658] ;  /* 0x00019600ff127b82 */ /* 0x000ee20000000800 */
[----:B------:R-:W-:Y:S01]  /*0d60*/  IMAD.IADD R3, R5, 0x1, R3 ;  /* 0x0000000105037824 */ /* 0x000fe200078e0203 */
[----:B-1----:R-:W-:Y:S01]  /*0d70*/  ISETP.NE.U32.AND P0, PT, R20, RZ, PT ;  /* 0x000000ff1400720c */ /* 0x002fe20003f05070 */
[----:B------:R-:W-:-:S03]  /*0d80*/  IMAD.MOV.U32 R5, RZ, RZ, -0x1 ;  /* 0xffffffffff057424 */ /* 0x000fc600078e00ff */
[----:B------:R-:W-:Y:S02]  /*0d90*/  ISETP.NE.AND.EX P0, PT, R21, RZ, PT, P0 ;  /* 0x000000ff1500720c */ /* 0x000fe40003f05300 */
[----:B------:R-:W1:Y:S01]  /*0da0*/  LDC R13, c[0x0][0x600] ;  /* 0x00018000ff0d7b82 */ /* 0x000e620000000800 */
[-CC-:B0-----:R-:W-:Y:S02]  /*0db0*/  SHF.R.U64 R10, R4, R8.reuse, R3.reuse ;  /* 0x00000008040a7219 */ /* 0x181fe40000001203 */
[----:B------:R-:W-:-:S05]  /*0dc0*/  SHF.R.U32.HI R3, RZ, R8, R3 ;  /* 0x00000008ff037219 */ /* 0x000fca0000011603 */
[----:B------:R-:W0:Y:S01]  /*0dd0*/  LDC R15, c[0x0][0x648] ;  /* 0x00019200ff0f7b82 */ /* 0x000e220000000800 */
[-CC-:B--2---:R-:W-:Y:S02]  /*0de0*/  SHF.R.U64 R19, R10, R14.reuse, R3.reuse ;  /* 0x0000000e0a137219 */ /* 0x184fe40000001203 */
[----:B------:R-:W-:-:S05]  /*0df0*/  SHF.R.U32.HI R3, RZ, R14, R3 ;  /* 0x0000000eff037219 */ /* 0x000fca0000011603 */
[----:B------:R-:W2:Y:S01]  /*0e00*/  LDC R17, c[0x0][0x638] ;  /* 0x00018e00ff117b82 */ /* 0x000ea20000000800 */
[-C--:B---3--:R-:W-:Y:S02]  /*0e10*/  SHF.L.U32 R2, R5, R18.reuse, RZ ;  /* 0x0000001205027219 */ /* 0x088fe400000006ff */
[--C-:B------:R-:W-:Y:S02]  /*0e20*/  SHF.R.U64 R12, R19, R18, R3.reuse ;  /* 0x00000012130c7219 */ /* 0x100fe40000001203 */
[----:B------:R-:W-:Y:S02]  /*0e30*/  LOP3.LUT R8, RZ, R2, RZ, 0x33, !PT ;  /* 0x00000002ff087212 */ /* 0x000fe400078e33ff */
[----:B------:R-:W-:Y:S01]  /*0e40*/  SHF.R.U32.HI R3, RZ, R18, R3 ;  /* 0x00000012ff037219 */ /* 0x000fe20000011603 */
[----:B------:R-:W3:Y:S01]  /*0e50*/  LDC R16, c[0x0][0x610] ;  /* 0x00018400ff107b82 */ /* 0x000ee20000000800 */
[----:B------:R-:W-:Y:S01]  /*0e60*/  IMAD.MOV.U32 R2, RZ, RZ, R12 ;  /* 0x000000ffff027224 */ /* 0x000fe200078e000c */
[----:B------:R-:W-:Y:S06]  /*0e70*/  @!P0 BRA `(.L_x_11) ;  /* 0x0000000000288947 */ /* 0x000fec0003800000 */
[----:B------:R-:W4:Y:S02]  /*0e80*/  LDC R7, c[0x0][0x64c] ;  /* 0x00019300ff077b82 */ /* 0x000f240000000800 */
[----:B----4-:R-:W-:-:S05]  /*0e90*/  IADD3 R7, P0, R12, R7, RZ ;  /* 0x000000070c077210 */ /* 0x010fca0007f1e0ff */
        /* <DEDUP_REMOVED lines=8> */
.L_x_11:
[----:B0-----:R-:W-:Y:S01]  /*0f20*/  SHF.R.U64 R4, R2, R15, R3 ;  /* 0x0000000f02047219 */ /* 0x001fe20000001203 */
[----:B-1----:R-:W-:Y:S01]  /*0f30*/  VIADD R5, R13, 0xffffffff ;  /* 0xffffffff0d057836 */ /* 0x002fe20000000000 */
[----:B------:R-:W-:Y:S02]  /*0f40*/  SHF.L.U32 R2, R11, R18, RZ ;  /* 0x000000120b027219 */ /* 0x000fe400000006ff */
[----:B------:R-:W-:Y:S01]  /*0f50*/  LOP3.LUT R3, R19, R8, RZ, 0xc0, !PT ;  /* 0x0000000813037212 */ /* 0x000fe200078ec0ff */
[----:B------:R-:W-:Y:S01]  /*0f60*/  IMAD.MOV R6, RZ, RZ, -R4 ;  /* 0x000000ffff067224 */ /* 0x000fe200078e0a04 */
[----:B------:R-:W-:Y:S02]  /*0f70*/  SEL R0, R0, R23, !P4 ;  /* 0x0000001700007207 */ /* 0x000fe40006000000 */
[----:B------:R-:W-:Y:S01]  /*0f80*/  LOP3.LUT R5, R10, R5, RZ, 0xc0, !PT ;  /* 0x000000050a057212 */ /* 0x000fe200078ec0ff */
[----:B------:R-:W-:Y:S01]  /*0f90*/  IMAD R3, R2, R4, R3 ;  /* 0x0000000402037224 */ /* 0x000fe200078e0203 */
[----:B------:R-:W-:Y:S01]  /*0fa0*/  R2UR UR22, R22 ;  /* 0x00000000161672ca */ /* 0x000fe200000e0000 */
[----:B--2---:R-:W-:-:S02]  /*0fb0*/  IMAD R2, R6, R17, R12 ;  /* 0x0000001106027224 */ /* 0x004fc400078e020c */
[----:B---3--:R-:W-:Y:S02]  /*0fc0*/  IMAD R0, R3, R16, R0 ;  /* 0x0000001003007224 */ /* 0x008fe400078e0200 */
[----:B------:R-:W-:Y:S02]  /*0fd0*/  IMAD R3, R2, R13, R5 ;  /* 0x0000000d02037224 */ /* 0x000fe400078e0205 */
[----:B------:R-:W-:-:S03]  /*0fe0*/  IMAD.MOV.U32 R4, RZ, RZ, 0x1 ;  /* 0x00000001ff047424 */ /* 0x000fc600078e00ff */
[----:B------:R-:W-:Y:S02]  /*0ff0*/  SEL R2, R3, R0, !P4 ;  /* 0x0000000003027207 */ /* 0x000fe40006000000 */
[----:B------:R-:W-:-:S03]  /*1000*/  SEL R0, R0, R3, !P4 ;  /* 0x0000000300007207 */ /* 0x000fc60006000000 */
[----:B------:R1:W-:Y:S04]  /*1010*/  STL [R1+0x88], R2 ;  /* 0x0000880201007387 */ /* 0x0003e80000100800 */
[----:B------:R1:W-:Y:S02]  /*1020*/  STL [R1+0x8c], R0 ;  /* 0x00008c0001007387 */ /* 0x0003e40000100800 */
.L_x_9:
[----:B------:R-:W-:-:S08]  /*1030*/  NOP ;  /* 0x0000000000007918 */ /* 0x000fd00000000000 */
[----:B------:R-:W2:Y:S02]  /*1040*/  USETMAXREG.TRY_ALLOC.CTAPOOL UP0, 0xe8 ;  /* 0x000000e8000079c8 */ /* 0x000ea40008000600 */
[----:B--2---:R-:W-:-:S13]  /*1050*/  PLOP3.LUT P0, PT, PT, PT, UP0, 0x80, 0x0 ;  /* 0x000000000000781c */ /* 0x004fda0003f0f008 */
[----:B------:R-:W-:Y:S05]  /*1060*/  @!P0 BRA `(.L_x_9) ;  /* 0xfffffffc00f08947 */ /* 0x000fea000383ffff */
[----:B------:R-:W-:Y:S01]  /*1070*/  ULDC.64 UR4, c[0x0][0x598] ;  /* 0x0001660000047ab9 */ /* 0x000fe20000000a00 */
[----:B------:R-:W-:Y:S01]  /*1080*/  ULDC.64 UR14, c[0x0][0x208] ;  /* 0x00008200000e7ab9 */ /* 0x000fe20000000a00 */
[----:B------:R-:W-:-:S04]  /*1090*/  ISETP.NE.U32.AND P0, PT, RZ, UR4, PT ;  /* 0x00000004ff007c0c */ /* 0x000fc8000bf05070 */
[----:B------:R-:W-:-:S13]  /*10a0*/  ISETP.NE.AND.EX P0, PT, RZ, UR5, PT, P0 ;  /* 0x00000005ff007c0c */ /* 0x000fda000bf05300 */
[----:B------:R-:W-:Y:S05]  /*10b0*/  @!P0 BRA `(.L_x_12) ;  /* 0x0000000000208947 */ /* 0x000fea0003800000 */
[----:B-1----:R-:W1:Y:S02]  /*10c0*/  LDC.64 R2, c[0x0][0x598] ;  /* 0x00016600ff027b82 */ /* 0x002e640000000a00 */
[----:B-1----:R-:W2:Y:S02]  /*10d0*/  LDG.E.64 R2, desc[UR14][R2.64] ;  /* 0x0000000e02027981 */ /* 0x002ea4000c1e1b00 */
[----:B--2---:R-:W-:-:S04]  /*10e0*/  ISETP.NE.U32.AND P0, PT, R2, RZ, PT ;  /* 0x000000ff0200720c */ /* 0x004fc80003f05070 */
[----:B------:R-:W-:-:S13]  /*10f0*/  ISETP.NE.AND.EX P0, PT, R3, RZ, PT, P0 ;  /* 0x000000ff0300720c */ /* 0x000fda0003f05300 */
[----:B------:R-:W-:Y:S05]  /*1100*/  @!P0 BRA `(.L_x_12) ;  /* 0x00000000000c8947 */ /* 0x000fea0003800000 */
[----:B------:R-:W2:Y:S02]  /*1110*/  LD.E R2, desc[UR14][R2.64] ;  /* 0x0000000e02027980 */ /* 0x000ea4000c101900 */
[----:B--2---:R-:W-:Y:S01]  /*1120*/  R2UR UR20, R2 ;  /* 0x00000000021472ca */ /* 0x004fe200000e0000 */
[----:B------:R-:W-:-:S14]  /*1130*/  BRA `(.L_x_13) ;  /* 0x0000000000247947 */ /* 0x000fdc0003800000 */
.L_x_12:
[----:B------:R-:W-:Y:S02]  /*1140*/  ULDC.64 UR4, c[0x0][0x588] ;  /* 0x0001620000047ab9 */ /* 0x000fe40000000a00 */
[----:B------:R-:W-:-:S04]  /*1150*/  ISETP.NE.U32.AND P0, PT, RZ, UR4, PT ;  /* 0x00000004ff007c0c */ /* 0x000fc8000bf05070 */
[----:B------:R-:W-:-:S13]  /*1160*/  ISETP.NE.AND.EX P0, PT, RZ, UR5, PT, P0 ;  /* 0x00000005ff007c0c */ /* 0x000fda000bf05300 */
[----:B------:R-:W-:Y:S05]  /*1170*/  @!P0 BRA `(.L_x_14) ;  /* 0x0000000000108947 */ /* 0x000fea0003800000 */
[----:B-1----:R-:W1:Y:S02]  /*1180*/  LDC.64 R2, c[0x0][0x588] ;  /* 0x00016200ff027b82 */ /* 0x002e640000000a00 */
[----:B-1----:R-:W2:Y:S02]  /*1190*/  LDG.E R2, desc[UR14][R2.64] ;  /* 0x0000000e02027981 */ /* 0x002ea4000c1e1900 */
[----:B--2---:R-:W-:Y:S01]  /*11a0*/  R2UR UR20, R2 ;  /* 0x00000000021472ca */ /* 0x004fe200000e0000 */
[----:B------:R-:W-:-:S14]  /*11b0*/  BRA `(.L_x_13) ;  /* 0x0000000000047947 */ /* 0x000fdc0003800000 */
.L_x_14:
[----:B------:R-:W-:-:S05]  /*11c0*/  ULDC UR20, c[0x0][0x580] ;  /* 0x0001600000147ab9 */ /* 0x000fca0000000800 */
.L_x_13:
[----:B------:R-:W-:Y:S02]  /*11d0*/  ULDC.64 UR4, c[0x0][0x5a0] ;  /* 0x0001680000047ab9 */ /* 0x000fe40000000a00 */
        /* <DEDUP_REMOVED lines=11> */
.L_x_15:
        /* <DEDUP_REMOVED lines=8> */
.L_x_17:
[----:B------:R-:W-:-:S05]  /*1310*/  ULDC UR21, c[0x0][0x584] ;  /* 0x0001610000157ab9 */ /* 0x000fca0000000800 */
.L_x_16:
[----:B------:R-:W-:-:S13]  /*1320*/  LOP3.LUT P0, RZ, R4, 0xff, RZ, 0xc0, !PT ;  /* 0x000000ff04ff7812 */ /* 0x000fda000780c0ff */
[----:B------:R-:W-:Y:S05]  /*1330*/  @!P0 EXIT ;  /* 0x000000000000894d */ /* 0x000fea0003800000 */
[----:B------:R-:W-:Y:S01]  /*1340*/  ULDC UR4, c[0x0][0x28c] ;  /* 0x0000a30000047ab9 */ /* 0x000fe20000000800 */
[----:B------:R-:W-:Y:S02]  /*1350*/  ULOP3.LUT UR23, UR13, 0x1, URZ, 0xfc, !UPT ;  /* 0x000000010d177892 */ /* 0x000fe4000f8efc3f */
[----:B------:R-:W-:-:S04]  /*1360*/  UIADD3 UR4, UR4, 0x3f, URZ ;  /* 0x0000003f04047890 */ /* 0x000fc8000fffe03f */
[----:B------:R-:W-:-:S04]  /*1370*/  USHF.R.S32.HI UR5, URZ, 0x1f, UR4 ;  /* 0x0000001f3f057899 */ /* 0x000fc80008011404 */
[----:B------:R-:W-:-:S03]  /*1380*/  ULEA.HI UR5, UR5, UR4, URZ, 0x6 ;  /* 0x0000000405057291 */ /* 0x000fc6000f8f303f */
[----:B------:R-:W-:Y:S01]  /*1390*/  UMOV UR4, URZ ;  /* 0x0000003f00047c82 */ /* 0x000fe20008000000 */
[----:B------:R-:W-:-:S03]  /*13a0*/  USHF.R.S32.HI UR9, URZ, 0x6, UR5 ;  /* 0x000000063f097899 */ /* 0x000fc60008011405 */
[----:B------:R-:W-:-:S09]  /*13b0*/  UMOV UR5, URZ ;  /* 0x0000003f00057c82 */ /* 0x000fd20008000000 */
.L_x_300:
[----:B-1----:R-:W1:Y:S01]  /*13c0*/  S2R R0, SR_TID.X ;  /* 0x0000000000007919 */ /* 0x002e620000002100 */
[----:B--2---:R-:W2:Y:S01]  /*13d0*/  S2UR UR17, SR_CgaCtaId ;  /* 0x00000000001179c3 */ /* 0x004ea20000008800 */
[----:B------:R-:W-:Y:S01]  /*13e0*/  UMOV UR16, 0x400 ;  /* 0x0000040000107882 */ /* 0x000fe20000000000 */
[----:B------:R-:W-:Y:S01]  /*13f0*/  UMOV UR6, URZ ;  /* 0x0000003f00067c82 */ /* 0x000fe20008000000 */
[----:B------:R-:W-:Y:S01]  /*1400*/  STL [R1+0x74], RZ ;  /* 0x000074ff01007387 */ /* 0x000fe20000100800 */
[----:B------:R-:W-:Y:S01]  /*1410*/  UMOV UR7, URZ ;  /* 0x0000003f00077c82 */ /* 0x000fe20008000000 */
[----:B------:R-:W-:Y:S01]  /*1420*/  UMOV UR8, URZ ;  /* 0x0000003f00087c82 */ /* 0x000fe20008000000 */
[----:B------:R-:W-:Y:S01]  /*1430*/  CS2R R4, SRZ ;  /* 0x0000000000047805 */ /* 0x000fe2000001ff00 */
[----:B------:R-:W-:Y:S01]  /*1440*/  STL [R1+0x70], RZ ;  /* 0x000070ff01007387 */ /* 0x000fe20000100800 */
[----:B---3--:R-:W3:Y:S01]  /*1450*/  LDC R2, c[0x0][0x28c] ;  /* 0x0000a300ff027b82 */ /* 0x008ee20000000800 */
[----:B------:R-:W-:-:S02]  /*1460*/  CS2R R6, SRZ ;  /* 0x0000000000067805 */ /* 0x000fc4000001ff00 */
[----:B------:R-:W-:Y:S01]  /*1470*/  CS2R R8, SRZ ;  /* 0x0000000000087805 */ /* 0x000fe2000001ff00 */
[----:B------:R-:W-:Y:S01]  /*1480*/  STL [R1+0x6c], RZ ;  /* 0x00006cff01007387 */ /* 0x000fe20000100800 */
[----:B------:R-:W-:Y:S02]  /*1490*/  CS2R R10, SRZ ;  /* 0x00000000000a7805 */ /* 0x000fe4000001ff00 */
[----:B------:R-:W-:Y:S02]  /*14a0*/  CS2R R12, SRZ ;  /* 0x00000000000c7805 */ /* 0x000fe4000001ff00 */
[----:B------:R-:W-:Y:S01]  /*14b0*/  CS2R R14, SRZ ;  /* 0x00000000000e7805 */ /* 0x000fe2000001ff00 */
[----:B------:R-:W-:Y:S01]  /*14c0*/  STL [R1+0x68], RZ ;  /* 0x000068ff01007387 */ /* 0x000fe20000100800 */
[----:B------:R-:W-:Y:S02]  /*14d0*/  CS2R R16, SRZ ;  /* 0x0000000000107805 */ /* 0x000fe4000001ff00 */
[----:B0-----:R-:W-:-:S02]  /*14e0*/  CS2R R18, SRZ ;  /* 0x0000000000127805 */ /* 0x001fc4000001ff00 */
[----:B------:R-:W-:Y:S01]  /*14f0*/  CS2R R20, SRZ ;  /* 0x0000000000147805 */ /* 0x000fe2000001ff00 */
[----:B------:R-:W-:Y:S01]  /*1500*/  STL [R1+0x64], RZ ;  /* 0x000064ff01007387 */ /* 0x000fe20000100800 */
[----:B------:R-:W-:Y:S02]  /*1510*/  CS2R R22, SRZ ;  /* 0x0000000000167805 */ /* 0x000fe4000001ff00 */
[----:B------:R-:W-:Y:S02]  /*1520*/  CS2R R152, SRZ ;  /* 0x0000000000987805 */ /* 0x000fe4000001ff00 */
[----:B------:R-:W-:Y:S01]  /*1530*/  CS2R R154, SRZ ;  /* 0x00000000009a7805 */ /* 0x000fe2000001ff00 */
[----:B------:R-:W-:Y:S01]  /*1540*/  STL [R1+0x60], RZ ;  /* 0x000060ff01007387 */ /* 0x000fe20000100800 */
[----:B------:R-:W-:Y:S02]  /*1550*/  CS2R R156, SRZ ;  /* 0x00000000009c7805 */ /* 0x000fe4000001ff00 */
[----:B------:R-:W-:-:S02]  /*1560*/  CS2R R158, SRZ ;  /* 0x00000000009e7805 */ /* 0x000fc4000001ff00 */
[----:B------:R-:W-:Y:S01]  /*1570*/  CS2R R160, SRZ ;  /* 0x0000000000a07805 */ /* 0x000fe2000001ff00 */
[----:B------:R-:W-:Y:S01]  /*1580*/  STL [R1+0x5c], RZ ;  /* 0x00005cff01007387 */ /* 0x000fe20000100800 */
[----:B------:R-:W-:Y:S02]  /*1590*/  CS2R R162, SRZ ;  /* 0x0000000000a27805 */ /* 0x000fe4000001ff00 */
[----:B------:R-:W-:Y:S02]  /*15a0*/  CS2R R164, SRZ ;  /* 0x0000000000a47805 */ /* 0x000fe4000001ff00 */
[----:B------:R-:W-:Y:S02]  /*15b0*/  CS2R R166, SRZ ;  /* 0x0000000000a67805 */ /* 0x000fe4000001ff00 */
[----:B-1----:R-:W-:Y:S01]  /*15c0*/  LOP3.LUT R0, R0, 0x80, RZ, 0xc0, !PT ;  /* 0x0000008000007812 */ /* 0x002fe200078ec0ff */
[----:B------:R-:W-:Y:S01]  /*15d0*/  STL [R1+0x58], RZ ;  /* 0x000058ff01007387 */ /* 0x000fe20000100800 */
[----:B---3--:R-:W-:-:S02]  /*15e0*/  ISETP.GE.AND P0, PT, R2, 0x1, PT ;  /* 0x000000010200780c */ /* 0x008fc40003f06270 */
[----:B------:R-:W-:Y:S02]  /*15f0*/  CS2R R2, SRZ ;  /* 0x0000000000027805 */ /* 0x000fe4000001ff00 */
[----:B------:R-:W-:Y:S01]  /*1600*/  SHF.R.U32.HI R0, RZ, 0x7, R0 ;  /* 0x00000007ff007819 */ /* 0x000fe20000011600 */
[----:B------:R-:W-:Y:S01]  /*1610*/  STL [R1+0x54], RZ ;  /* 0x000054ff01007387 */ /* 0x000fe20000100800 */
[----:B------:R-:W-:Y:S02]  /*1620*/  CS2R R168, SRZ ;  /* 0x0000000000a87805 */ /* 0x000fe4000001ff00 */
[----:B------:R-:W-:Y:S02]  /*1630*/  CS2R R170, SRZ ;  /* 0x0000000000aa7805 */ /* 0x000fe4000001ff00 */
[----:B------:R-:W-:Y:S01]  /*1640*/  CS2R R172, SRZ ;  /* 0x0000000000ac7805 */ /* 0x000fe2000001ff00 */
[----:B------:R-:W-:Y:S01]  /*1650*/  STL [R1+0x50], RZ ;  /* 0x000050ff01007387 */ /* 0x000fe20000100800 */
[----:B------:R-:W-:-:S02]  /*1660*/  CS2R R174, SRZ ;  /* 0x0000000000ae7805 */ /* 0x000fc4000001ff00 */
[----:B------:R-:W-:Y:S02]  /*1670*/  CS2R R176, SRZ ;  /* 0x0000000000b07805 */ /* 0x000fe4000001ff00 */
[----:B------:R-:W-:Y:S01]  /*1680*/  CS2R R178, SRZ ;  /* 0x0000000000b27805 */ /* 0x000fe2000001ff00 */
[----:B------:R-:W0:Y:S01]  /*1690*/  SHFL.IDX PT, R0, R0, RZ, 0x1f ;  /* 0x00001fff00007589 */ /* 0x000e2200000e0000 */
[----:B------:R-:W-:Y:S02]  /*16a0*/  CS2R R180, SRZ ;  /* 0x0000000000b47805 */ /* 0x000fe4000001ff00 */
[----:B------:R-:W-:Y:S02]  /*16b0*/  CS2R R182, SRZ ;  /* 0x0000000000b67805 */ /* 0x000fe4000001ff00 */
[----:B------:R-:W-:Y:S01]  /*16c0*/  CS2R R184, SRZ ;  /* 0x0000000000b87805 */ /* 0x000fe2000001ff00 */
[----:B------:R1:W-:Y:S01]  /*16d0*/  STL [R1+0x4c], RZ ;  /* 0x00004cff01007387 */ /* 0x0003e20000100800 */
[----:B------:R-:W-:-:S02]  /*16e0*/  CS2R R186, SRZ ;  /* 0x0000000000ba7805 */ /* 0x000fc4000001ff00 */
[----:B------:R-:W-:Y:S02]  /*16f0*/  CS2R R188, SRZ ;  /* 0x0000000000bc7805 */ /* 0x000fe4000001ff00 */
[----:B------:R-:W-:Y:S01]  /*1700*/  CS2R R190, SRZ ;  /* 0x0000000000be7805 */ /* 0x000fe2000001ff00 */
[----:B------:R1:W-:Y:S01]  /*1710*/  STL [R1+0x48], RZ ;  /* 0x000048ff01007387 */ /* 0x0003e20000100800 */
        /* <DEDUP_REMOVED lines=14> */
[----:B------:R-:W-:Y:S02]  /*1800*/  CS2R R214, SRZ ;  /* 0x0000000000d67805 */ /* 0x000fe4000001ff00 */
[----:B0-----:R-:W-:Y:S01]  /*1810*/  R2UR UR11, R0 ;  /* 0x00000000000b72ca */ /* 0x001fe200000e0000 */
[----:B------:R1:W-:Y:S01]  /*1820*/  STL [R1+0x38], RZ ;  /* 0x000038ff01007387 */ /* 0x0003e20000100800 */
[----:B------:R-:W-:Y:S01]  /*1830*/  IMAD.MOV.U32 R0, RZ, RZ, RZ ;  /* 0x000000ffff007224 */ /* 0x000fe200078e00ff */
[----:B------:R-:W-:Y:S02]  /*1840*/  CS2R R216, SRZ ;  /* 0x0000000000d87805 */ /* 0x000fe4000001ff00 */
[----:B------:R-:W-:Y:S01]  /*1850*/  CS2R R218, SRZ ;  /* 0x0000000000da7805 */ /* 0x000fe2000001ff00 */
[----:B------:R1:W-:Y:S01]  /*1860*/  STL [R1+0x34], RZ ;  /* 0x000034ff01007387 */ /* 0x0003e20000100800 */
[----:B------:R-:W-:-:S02]  /*1870*/  CS2R R220, SRZ ;  /* 0x0000000000dc7805 */ /* 0x000fc4000001ff00 */
[----:B------:R-:W-:Y:S02]  /*1880*/  CS2R R222, SRZ ;  /* 0x0000000000de7805 */ /* 0x000fe4000001ff00 */
[----:B------:R-:W-:Y:S01]  /*1890*/  CS2R R224, SRZ ;  /* 0x0000000000e07805 */ /* 0x000fe2000001ff00 */
[----:B------:R1:W-:Y:S01]  /*18a0*/  STL [R1+0x30], RZ ;  /* 0x000030ff01007387 */ /* 0x0003e20000100800 */
[----:B------:R-:W-:Y:S01]  /*18b0*/  IMAD.MOV.U32 R226, RZ, RZ, RZ ;  /* 0x000000ffffe27224 */ /* 0x000fe200078e00ff */
[----:B------:R-:W-:Y:S01]  /*18c0*/  CS2R R88, SRZ ;  /* 0x0000000000587805 */ /* 0x000fe2000001ff00 */
[----:B------:R-:W-:Y:S01]  /*18d0*/  IMAD.U32 R227, RZ, RZ, UR4 ;  /* 0x00000004ffe37e24 */ /* 0x000fe2000f8e00ff */
[----:B------:R1:W-:Y:S01]  /*18e0*/  STL [R1+0x2c], RZ ;  /* 0x00002cff01007387 */ /* 0x0003e20000100800 */
[----:B------:R-:W-:Y:S01]  /*18f0*/  ULEA.HI UR10, UR11, UR11, URZ, 0x1 ;  /* 0x0000000b0b0a7291 */ /* 0x000fe2000f8f083f */
[----:B------:R-:W-:Y:S02]  /*1900*/  CS2R R90, SRZ ;  /* 0x00000000005a7805 */ /* 0x000fe4000001ff00 */
[----:B------:R-:W-:Y:S01]  /*1910*/  CS2R R92, SRZ ;  /* 0x00000000005c7805 */ /* 0x000fe2000001ff00 */
[----:B------:R1:W-:Y:S01]  /*1920*/  STL [R1+0x28], RZ ;  /* 0x000028ff01007387 */ /* 0x0003e20000100800 */
[----:B------:R-:W-:Y:S01]  /*1930*/  ULOP3.LUT UR12, UR10, 0xffffe, URZ, 0xc0, !UPT ;  /* 0x000ffffe0a0c7892 */ /* 0x000fe2000f8ec03f */
[----:B------:R-:W-:Y:S01]  /*1940*/  CS2R R94, SRZ ;  /* 0x00000000005e7805 */ /* 0x000fe2000001ff00 */
[----:B--2---:R-:W-:Y:S01]  /*1950*/  ULEA UR10, UR17, UR16, 0x18 ;  /* 0x00000010110a7291 */ /* 0x004fe2000f8ec03f */
[----:B------:R1:W-:Y:S01]  /*1960*/  STL [R1+0x24], RZ ;  /* 0x000024ff01007387 */ /* 0x0003e20000100800 */
[----:B------:R-:W-:Y:S01]  /*1970*/  UIADD3 UR12, UR11, -UR12, URZ ;  /* 0x8000000c0b0c7290 */ /* 0x000fe2000fffe03f */
[----:B------:R-:W-:-:S02]  /*1980*/  CS2R R96, SRZ ;  /* 0x0000000000607805 */ /* 0x000fc4000001ff00 */
[----:B------:R-:W-:Y:S01]  /*1990*/  CS2R R98, SRZ ;  /* 0x0000000000627805 */ /* 0x000fe2000001ff00 */
[----:B------:R1:W-:Y:S01]  /*19a0*/  STL [R1+0x20], RZ ;  /* 0x000020ff01007387 */ /* 0x0003e20000100800 */
[----:B------:R-:W-:Y:S01]  /*19b0*/  ULEA UR12, UR12, UR10, 0xc ;  /* 0x0000000a0c0c7291 */ /* 0x000fe2000f8e603f */
[----:B------:R-:W-:Y:S02]  /*19c0*/  CS2R R100, SRZ ;  /* 0x0000000000647805 */ /* 0x000fe4000001ff00 */
[----:B------:R-:W-:Y:S01]  /*19d0*/  CS2R R102, SRZ ;  /* 0x0000000000667805 */ /* 0x000fe2000001ff00 */
[----:B------:R1:W-:Y:S01]  /*19e0*/  STL [R1+0x1c], RZ ;  /* 0x00001cff01007387 */ /* 0x0003e20000100800 */
[----:B------:R-:W-:Y:S01]  /*19f0*/  UIADD3 UR12, UR12, 0x180, URZ ;  /* 0x000001800c0c7890 */ /* 0x000fe2000fffe03f */
[----:B------:R-:W-:Y:S02]  /*1a00*/  CS2R R104, SRZ ;  /* 0x0000000000687805 */ /* 0x000fe4000001ff00 */
[----:B------:R-:W-:Y:S01]  /*1a10*/  CS2R R106, SRZ ;  /* 0x00000000006a7805 */ /* 0x000fe2000001ff00 */
[----:B------:R1:W-:Y:S01]  /*1a20*/  STL [R1+0x18], RZ ;  /* 0x000018ff01007387 */ /* 0x0003e20000100800 */
[----:B------:R-:W-:Y:S01]  /*1a30*/  USHF.R.U32.HI UR11, URZ, 0x4, UR12 ;  /* 0x000000043f0b7899 */ /* 0x000fe2000801160c */
[----:B------:R-:W-:-:S02]  /*1a40*/  CS2R R108, SRZ ;  /* 0x00000000006c7805 */ /* 0x000fc4000001ff00 */
[----:B------:R-:W-:Y:S01]  /*1a50*/  CS2R R110, SRZ ;  /* 0x00000000006e7805 */ /* 0x000fe2000001ff00 */
[----:B------:R1:W-:Y:S01]  /*1a60*/  STL [R1+0x14], RZ ;  /* 0x000014ff01007387 */ /* 0x0003e20000100800 */
[----:B------:R-:W-:Y:S01]  /*1a70*/  ULOP3.LUT UR11, UR11, 0x3fff, URZ, 0xc0, !UPT ;  /* 0x00003fff0b0b7892 */ /* 0x000fe2000f8ec03f */
[----:B------:R-:W-:Y:S01]  /*1a80*/  CS2R R112, SRZ ;  /* 0x0000000000707805 */ /* 0x000fe2000001ff00 */
[----:B------:R-:W-:Y:S01]  /*1a90*/  UMOV UR12, UR5 ;  /* 0x00000005000c7c82 */ /* 0x000fe20008000000 */
        /* <DEDUP_REMOVED lines=16> */
[----:B------:R1:W-:Y:S01]  /*1ba0*/  STL [R1], RZ ;  /* 0x000000ff01007387 */ /* 0x0003e20000100800 */
[----:B------:R-:W-:Y:S02]  /*1bb0*/  CS2R R138, SRZ ;  /* 0x00000000008a7805 */ /* 0x000fe4000001ff00 */
[----:B------:R-:W-:Y:S02]  /*1bc0*/  CS2R R140, SRZ ;  /* 0x00000000008c7805 */ /* 0x000fe4000001ff00 */
[----:B------:R-:W-:Y:S02]  /*1bd0*/  CS2R R142, SRZ ;  /* 0x00000000008e7805 */ /* 0x000fe4000001ff00 */
[----:B------:R-:W-:-:S02]  /*1be0*/  CS2R R144, SRZ ;  /* 0x0000000000907805 */ /* 0x000fc4000001ff00 */
[----:B------:R-:W-:Y:S02]  /*1bf0*/  CS2R R146, SRZ ;  /* 0x0000000000927805 */ /* 0x000fe4000001ff00 */
[----:B------:R-:W-:Y:S02]  /*1c00*/  CS2R R148, SRZ ;  /* 0x0000000000947805 */ /* 0x000fe4000001ff00 */
[----:B------:R-:W-:Y:S02]  /*1c10*/  CS2R R150, SRZ ;  /* 0x0000000000967805 */ /* 0x000fe4000001ff00 */
[----:B------:R-:W-:Y:S02]  /*1c20*/  CS2R R24, SRZ ;  /* 0x0000000000187805 */ /* 0x000fe4000001ff00 */
[----:B----4-:R-:W-:Y:S02]  /*1c30*/  CS2R R26, SRZ ;  /* 0x00000000001a7805 */ /* 0x010fe4000001ff00 */
[----:B------:R-:W-:-:S02]  /*1c40*/  CS2R R28, SRZ ;  /* 0x00000000001c7805 */ /* 0x000fc4000001ff00 */
[----:B------:R-:W-:Y:S02]  /*1c50*/  CS2R R30, SRZ ;  /* 0x00000000001e7805 */ /* 0x000fe4000001ff00 */
[----:B------:R-:W-:Y:S02]  /*1c60*/  CS2R R32, SRZ ;  /* 0x0000000000207805 */ /* 0x000fe4000001ff00 */
        /* <DEDUP_REMOVED lines=26> */
[----:B------:R-:W-:Y:S01]  /*1e10*/  CS2R R86, SRZ ;  /* 0x0000000000567805 */ /* 0x000fe2000001ff00 */
[----:B-1----:R-:W-:Y:S06]  /*1e20*/  @!P0 BRA `(.L_x_18) ;  /* 0x0000001000888947 */ /* 0x002fec0003800000 */
[----:B------:R-:W-:-:S06]  /*1e30*/  UISETP.NE.AND UP0, UPT, UR23, 0x3, UPT ;  /* 0x000000031700788c */ /* 0x000fcc000bf05270 */
[----:B------:R-:W-:-:S13]  /*1e40*/  PLOP3.LUT P1, PT, PT, PT, UP0, 0x80, 0x0 ;  /* 0x000000000000781c */ /* 0x000fda0003f2f008 */
[----:B------:R-:W-:Y:S05]  /*1e50*/  @!P1 BRA `(.L_x_19) ;  /* 0x0000000000049947 */ /* 0x000fea0003800000 */
[----:B------:R-:W-:Y:S01]  /*1e60*/  BPT.TRAP 0x1 ;  /* 0x000000040000795c */ /* 0x000fe20000300000 */
.L_x_19:
[----:B------:R-:W-:Y:S01]  /*1e70*/  ULEA UR6, UR5, UR10, 0x3 ;  /* 0x0000000a05067291 */ /* 0x000fe2000f8e183f */
[----:B------:R-:W-:-:S05]  /*1e80*/  IMAD.U32 R0, RZ, RZ, UR4 ;  /* 0x00000004ff007e24 */ /* 0x000fca000f8e00ff */
[----:B------:R-:W-:-:S04]  /*1e90*/  SHF.L.U32 R0, R0, 0x1f, RZ ;  /* 0x0000001f00007819 */ /* 0x000fc800000006ff */
[----:B------:R0:W1:Y:S01]  /*1ea0*/  SYNCS.PHASECHK.TRANS64.TRYWAIT P0, [UR6], R0 ;  /* 0x00000000ff0075a7 */ /* 0x0000620008000146 */
[----:B------:R-:W-:Y:S05]  /*1eb0*/  @!P1 BRA `(.L_x_20) ;  /* 0x0000000000049947 */ /* 0x000fea0003800000 */
[----:B------:R-:W-:Y:S01]  /*1ec0*/  BPT.TRAP 0x1 ;  /* 0x000000040000795c */ /* 0x000fe20000300000 */
.L_x_20:
[----:B-1----:R-:W-:Y:S05]  /*1ed0*/  @P0 BRA `(.L_x_21) ;  /* 0x0000000000080947 */ /* 0x002fea0003800000 */
[----:B------:R-:W1:Y:S02]  /*1ee0*/  SYNCS.PHASECHK.TRANS64.TRYWAIT P0, [UR6], R0 ;  /* 0x00000000ff0075a7 */ /* 0x000e640008000146 */
[----:B-1----:R-:W-:Y:S05]  /*1ef0*/  @!P0 BRA `(.L_x_22) ;  /* 0x000000e800ac8947 */ /* 0x002fea0003800000 */
.L_x_21:
[----:B------:R-:W-:Y:S01]  /*1f00*/  UIADD3 UR6, UR10, 0x24180, URZ ;  /* 0x000241800a067890 */ /* 0x000fe2000fffe03f */
[----:B------:R-:W-:Y:S01]  /*1f10*/  WARPGROUP.ARRIVE ;  /* 0x00000000000079c5 */ /* 0x000fe20000000000 */
[----:B------:R-:W-:Y:S01]  /*1f20*/  ULOP3.LUT UR7, UR11, 0x10000, URZ, 0xfc, !UPT ;  /* 0x000100000b077892 */ /* 0x000fe2000f8efc3f */
[----:B------:R2:W-:Y:S01]  /*1f30*/  STL [R1+0x74], RZ ;  /* 0x000074ff01007387 */ /* 0x0005e20000100800 */
[----:B------:R-:W-:Y:S01]  /*1f40*/  USHF.R.U32.HI UR6, URZ, 0x4, UR6 ;  /* 0x000000043f067899 */ /* 0x000fe20008011606 */
[----:B01----:R-:W-:Y:S01]  /*1f50*/  IMAD.MOV.U32 R0, RZ, RZ, RZ ;  /* 0x000000ffff007224 */ /* 0x003fe200078e00ff */
[----:B------:R-:W-:Y:S01]  /*1f60*/  ULEA UR7, UR5, UR7, 0xa ;  /* 0x0000000705077291 */ /* 0x000fe2000f8e503f */
[----:B------:R2:W-:Y:S01]  /*1f70*/  STL [R1+0x70], RZ ;  /* 0x000070ff01007387 */ /* 0x0005e20000100800 */
[----:B------:R-:W-:Y:S01]  /*1f80*/  ULOP3.LUT UR6, UR6, 0x3fff, URZ, 0xc0, !UPT ;  /* 0x00003fff06067892 */ /* 0x000fe2000f8ec03f */
[----:B------:R-:W-:Y:S01]  /*1f90*/  CS2R R2, SRZ ;  /* 0x0000000000027805 */ /* 0x000fe2000001ff00 */
[----:B------:R-:W-:Y:S01]  /*1fa0*/  UMOV UR17, 0x80000020 ;  /* 0x8000002000117882 */ /* 0x000fe20000000000 */
[----:B------:R-:W-:Y:S01]  /*1fb0*/  UMOV UR19, 0x80000020 ;  /* 0x8000002000137882 */ /* 0x000fe20000000000 */
[----:B------:R-:W-:Y:S01]  /*1fc0*/  ULOP3.LUT UR6, UR6, 0x10000, URZ, 0xfc, !UPT ;  /* 0x0001000006067892 */ /* 0x000fe2000f8efc3f */
[----:B------:R2:W-:Y:S01]  /*1fd0*/  STL [R1+0x6c], RZ ;  /* 0x00006cff01007387 */ /* 0x0005e20000100800 */
[----:B------:R-:W-:Y:S01]  /*1fe0*/  UMOV UR16, UR7 ;  /* 0x0000000700107c82 */ /* 0x000fe20008000000 */
[----:B------:R-:W-:Y:S01]  /*1ff0*/  CS2R R4, SRZ ;  /* 0x0000000000047805 */ /* 0x000fe2000001ff00 */
[----:B------:R-:W-:Y:S01]  /*2000*/  ULEA UR8, UR5, UR6, 0x9 ;  /* 0x0000000605087291 */ /* 0x000fe2000f8e483f */
[----:B------:R2:W-:Y:S01]  /*2010*/  STL [R1+0x68], RZ ;  /* 0x000068ff01007387 */ /* 0x0005e20000100800 */
[----:B------:R-:W-:Y:S01]  /*2020*/  CS2R R6, SRZ ;  /* 0x0000000000067805 */ /* 0x000fe2000001ff00 */
[----:B------:R-:W-:Y:S01]  /*2030*/  UMOV UR6, 0x2 ;  /* 0x0000000200067882 */ /* 0x000fe20000000000 */
[----:B------:R-:W-:Y:S01]  /*2040*/  CS2R R8, SRZ ;  /* 0x0000000000087805 */ /* 0x000fe2000001ff00 */
[----:B------:R2:W-:Y:S01]  /*2050*/  STL [R1+0x64], RZ ;  /* 0x000064ff01007387 */ /* 0x0005e20000100800 */
[----:B------:R-:W-:Y:S01]  /*2060*/  CS2R R10, SRZ ;  /* 0x00000000000a7805 */ /* 0x000fe2000001ff00 */
[----:B------:R-:W-:Y:S01]  /*2070*/  UMOV UR18, UR8 ;  /* 0x0000000800127c82 */ /* 0x000fe20008000000 */
[----:B------:R-:W-:Y:S01]  /*2080*/  CS2R R12, SRZ ;  /* 0x00000000000c7805 */ /* 0x000fe2000001ff00 */
[----:B------:R-:W-:Y:S01]  /*2090*/  QGMMA.64x128x32.F32.E4M3.E4M3 R88, gdesc[UR16], RZ, !UPT ;  /* 0x01e00000105879f3 */ /* 0x000fe2000c7008ff */
[----:B------:R-:W-:Y:S01]  /*20a0*/  UIADD3 UR16, UR7, 0x200, URZ ;  /* 0x0000020007107890 */ /* 0x000fe2000fffe03f */
[----:B------:R2:W-:Y:S01]  /*20b0*/  STL [R1+0x60], RZ ;  /* 0x000060ff01007387 */ /* 0x0005e20000100800 */
[----:B------:R-:W-:Y:S01]  /*20c0*/  UMOV UR17, 0x80000020 ;  /* 0x8000002000117882 */ /* 0x000fe20000000000 */
[----:B------:R-:W-:-:S02]  /*20d0*/  CS2R R14, SRZ ;  /* 0x00000000000e7805 */ /* 0x000fc4000001ff00 */
[----:B------:R-:W-:Y:S01]  /*20e0*/  CS2R R16, SRZ ;  /* 0x0000000000107805 */ /* 0x000fe2000001ff00 */
[----:B------:R2:W-:Y:S01]  /*20f0*/  STL [R1+0x5c], RZ ;  /* 0x00005cff01007387 */ /* 0x0005e20000100800 */
[----:B------:R-:W-:Y:S02]  /*2100*/  CS2R R18, SRZ ;  /* 0x0000000000127805 */ /* 0x000fe4000001ff00 */
[----:B------:R-:W-:Y:S02]  /*2110*/  CS2R R20, SRZ ;  /* 0x0000000000147805 */ /* 0x000fe4000001ff00 */
[----:B------:R-:W-:Y:S01]  /*2120*/  CS2R R22, SRZ ;  /* 0x0000000000167805 */ /* 0x000fe2000001ff00 */
[----:B------:R2:W-:Y:S01]  /*2130*/  STL [R1+0x58], RZ ;  /* 0x000058ff01007387 */ /* 0x0005e20000100800 */
[----:B------:R-:W-:Y:S01]  /*2140*/  CS2R R152, SRZ ;  /* 0x0000000000987805 */ /* 0x000fe2000001ff00 */
[----:B------:R-:W-:Y:S01]  /*2150*/  QGMMA.64x128x32.F32.E4M3.E4M3 R24, gdesc[UR16], RZ, !UPT ;  /* 0x01e00000101879f3 */ /* 0x000fe2000c7008ff */
[----:B------:R-:W-:Y:S01]  /*2160*/  UIADD3 UR16, UR7, 0x2, URZ ;  /* 0x0000000207107890 */ /* 0x000fe2000fffe03f */
[----:B------:R2:W-:Y:S01]  /*2170*/  STL [R1+0x54], RZ ;  /* 0x000054ff01007387 */ /* 0x0005e20000100800 */
[----:B------:R-:W-:Y:S01]  /*2180*/  UIADD3 UR18, UR8, 0x2, URZ ;  /* 0x0000000208127890 */ /* 0x000fe2000fffe03f */
[----:B------:R-:W-:Y:S01]  /*2190*/  CS2R R154, SRZ ;  /* 0x00000000009a7805 */ /* 0x000fe2000001ff00 */
[----:B------:R-:W-:Y:S01]  /*21a0*/  UMOV UR17, 0x80000020 ;  /* 0x8000002000117882 */ /* 0x000fe20000000000 */
        /* <DEDUP_REMOVED lines=9> */
[----:B------:R-:W-:Y:S02]  /*2240*/  CS2R R166, SRZ ;  /* 0x0000000000a67805 */ /* 0x000fe4000001ff00 */
        /* <DEDUP_REMOVED lines=39> */
[----:B------:R-:W-:-:S03]  /*24c0*/  IMAD.MOV.U32 R226, RZ, RZ, RZ ;  /* 0x000000ffffe27224 */ /* 0x000fc600078e00ff */
[----:B------:R2:W-:Y:S04]  /*24d0*/  STL [R1+0x1c], RZ ;  /* 0x00001cff01007387 */ /* 0x0005e80000100800 */
[----:B------:R2:W-:Y:S04]  /*24e0*/  STL [R1+0x18], RZ ;  /* 0x000018ff01007387 */ /* 0x0005e80000100800 */
[----:B------:R2:W-:Y:S04]  /*24f0*/  STL [R1+0x14], RZ ;  /* 0x000014ff01007387 */ /* 0x0005e80000100800 */
[----:B------:R2:W-:Y:S04]  /*2500*/  STL [R1+0x10], RZ ;  /* 0x000010ff01007387 */ /* 0x0005e80000100800 */
[----:B------:R2:W-:Y:S04]  /*2510*/  STL [R1+0xc], RZ ;  /* 0x00000cff01007387 */ /* 0x0005e80000100800 */
[----:B------:R2:W-:Y:S04]  /*2520*/  STL [R1+0x8], RZ ;  /* 0x000008ff01007387 */ /* 0x0005e80000100800 */
[----:B------:R2:W-:Y:S04]  /*2530*/  STL [R1+0x4], RZ ;  /* 0x000004ff01007387 */ /* 0x0005e80000100800 */
[----:B------:R2:W-:Y:S01]  /*2540*/  STL [R1], RZ ;  /* 0x000000ff01007387 */ /* 0x0005e20000100800 */
[----:B------:R-:W-:Y:S01]  /*2550*/  QGMMA.64x128x32.F32.E4M3.E4M3 R88, gdesc[UR16], R88 ;  /* 0x01e00000105879f3 */ /* 0x000fe20008700858 */
[----:B------:R-:W-:Y:S01]  /*2560*/  UIADD3 UR16, UR7, 0x202, URZ ;  /* 0x0000020207107890 */ /* 0x000fe2000fffe03f */
[----:B------:R-:W-:-:S02]  /*2570*/  UMOV UR17, 0x80000020 ;  /* 0x8000002000117882 */ /* 0x000fc40000000000 */
[----:B------:R-:W-:Y:S02]  /*2580*/  ULDC UR7, c[0x0][0x50c] ;  /* 0x0001430000077ab9 */ /* 0x000fe40000000800 */
[----:B------:R-:W-:-:S04]  /*2590*/  UISETP.NE.AND UP0, UPT, UR7, 0x2, UPT ;  /* 0x000000020700788c */ /* 0x000fc8000bf05270 */
[----:B------:R-:W-:Y:S02]  /*25a0*/  USEL UR7, URZ, 0x1, UP0 ;  /* 0x000000013f077887 */ /* 0x000fe40008000000 */
[----:B------:R-:W-:Y:S04]  /*25b0*/  QGMMA.64x128x32.F32.E4M3.E4M3 R24, gdesc[UR16], R24, gsb0 ;  /* 0x01e00000101879f3 */ /* 0x000fe80008000818 */
[----:B------:R-:W-:-:S13]  /*25c0*/  ISETP.NE.AND P0, PT, RZ, UR7, PT ;  /* 0x00000007ff007c0c */ /* 0x000fda000bf05270 */
[----:B--2---:R-:W-:Y:S05]  /*25d0*/  @!P0 BRA `(.L_x_23) ;  /* 0x0000000800808947 */ /* 0x004fea0003800000 */
[----:B------:R-:W-:Y:S02]  /*25e0*/  WARPGROUP.DEPBAR.LE gsb0, 0x0 ;  /* 0x00008000000079c5 */ /* 0x000fe40000010000 */
[----:B------:R-:W-:-:S01]  /*25f0*/  FADD R227, RZ, R58 ;  /* 0x0000003affe37221 */ /* 0x000fc20000000000 */
[----:B------:R-:W-:Y:S01]  /*2600*/  FADD R226, RZ, R88 ;  /* 0x00000058ffe27221 */ /* 0x000fe20000000000 */
[----:B------:R-:W-:-:S01]  /*2610*/  FADD R225, RZ, R89 ;  /* 0x00000059ffe17221 */ /* 0x000fc20000000000 */
[----:B------:R-:W-:Y:S01]  /*2620*/  FADD R224, RZ, R90 ;  /* 0x0000005affe07221 */ /* 0x000fe20000000000 */
[----:B------:R-:W-:-:S01]  /*2630*/  FADD R223, RZ, R91 ;  /* 0x0000005bffdf7221 */ /* 0x000fc20000000000 */
[----:B------:R0:W-:Y:S01]  /*2640*/  STL [R1], R227 ;  /* 0x000000e301007387 */ /* 0x0001e20000100800 */
[----:B------:R-:W-:-:S01]  /*2650*/  FADD R222, RZ, R92 ;  /* 0x0000005cffde7221 */ /* 0x000fc20000000000 */
[----:B------:R-:W-:Y:S01]  /*2660*/  FADD R221, RZ, R93 ;  /* 0x0000005dffdd7221 */ /* 0x000fe20000000000 */
[----:B------:R-:W-:-:S01]  /*2670*/  FADD R220, RZ, R94 ;  /* 0x0000005effdc7221 */ /* 0x000fc20000000000 */
[----:B------:R-:W-:Y:S01]  /*2680*/  FADD R219, RZ, R95 ;  /* 0x0000005fffdb7221 */ /* 0x000fe20000000000 */
[----:B------:R-:W-:-:S01]  /*2690*/  FADD R218, RZ, R96 ;  /* 0x00000060ffda7221 */ /* 0x000fc20000000000 */
[----:B------:R-:W-:Y:S01]  /*26a0*/  FADD R217, RZ, R97 ;  /* 0x00000061ffd97221 */ /* 0x000fe20000000000 */
[----:B------:R-:W-:-:S01]  /*26b0*/  FADD R216, RZ, R98 ;  /* 0x00000062ffd87221 */ /* 0x000fc20000000000 */
[----:B------:R-:W-:Y:S01]  /*26c0*/  FADD R215, RZ, R99 ;  /* 0x00000063ffd77221 */ /* 0x000fe20000000000 */
[----:B------:R-:W-:-:S01]  /*26d0*/  FADD R214, RZ, R100 ;  /* 0x00000064ffd67221 */ /* 0x000fc20000000000 */
[----:B0-----:R-:W-:Y:S01]  /*26e0*/  FADD R227, RZ, R59 ;  /* 0x0000003bffe37221 */ /* 0x001fe20000000000 */
[----:B------:R-:W-:-:S01]  /*26f0*/  FADD R213, RZ, R101 ;  /* 0x00000065ffd57221 */ /* 0x000fc20000000000 */
[----:B------:R-:W-:Y:S01]  /*2700*/  FADD R212, RZ, R102 ;  /* 0x00000066ffd47221 */ /* 0x000fe20000000000 */
[----:B------:R-:W-:-:S01]  /*2710*/  FADD R211, RZ, R103 ;  /* 0x00000067ffd37221 */ /* 0x000fc20000000000 */
[----:B------:R-:W-:Y:S01]  /*2720*/  FADD R210, RZ, R104 ;  /* 0x00000068ffd27221 */ /* 0x000fe20000000000 */
[----:B------:R0:W-:Y:S01]  /*2730*/  STL [R1+0x4], R227 ;  /* 0x000004e301007387 */ /* 0x0001e20000100800 */
        /* <DEDUP_REMOVED lines=93> */
[----:B------:R-:W-:Y:S01]  /*2d10*/  UMOV UR6, URZ ;  /* 0x0000003f00067c82 */ /* 0x000fe20008000000 */
[----:B0-----:R-:W-:-:S05]  /*2d20*/  FADD R227, RZ, R66 ;  /* 0x00000042ffe37221 */ /* 0x001fca0000000000 */
[----:B------:R0:W-:Y:S02]  /*2d30*/  STL [R1+0x20], R227 ;  /* 0x000020e301007387 */ /* 0x0001e40000100800 */
        /* <DEDUP_REMOVED lines=42> */
.L_x_23:
[----:B------:R-:W-:-:S04]  /*2fe0*/  UIADD3 UR12, UR5, 0x1, URZ ;  /* 0x00000001050c7890 */ /* 0x000fc8000fffe03f */
[----:B------:R-:W-:-:S04]  /*2ff0*/  UISETP.NE.AND UP0, UPT, UR12, 0x9, UPT ;  /* 0x000000090c00788c */ /* 0x000fc8000bf05270 */
[----:B------:R-:W-:Y:S02]  /*3000*/  USEL UR8, URZ, 0x1, UP0 ;  /* 0x000000013f087887 */ /* 0x000fe40008000000 */
[----:B------:R-:W-:Y:S02]  /*3010*/  USEL UR12, UR12, URZ, UP0 ;  /* 0x0000003f0c0c7287 */ /* 0x000fe40008000000 */
[----:B------:R-:W-:-:S06]  /*3020*/  ULOP3.LUT UR8, UR4, UR8, URZ, 0x3c, !UPT ;  /* 0x0000000804087292 */ /* 0x000fcc000f8e3c3f */
[----:B0-----:R-:W-:Y:S01]  /*3030*/  IMAD.U32 R227, RZ, RZ, UR8 ;  /* 0x00000008ffe37e24 */ /* 0x001fe2000f8e00ff */
[----:B------:R-:W-:-:S06]  /*3040*/  UMOV UR8, 0x1 ;  /* 0x0000000100087882 */ /* 0x000fcc0000000000 */
.L_x_18:
[----:B------:R-:W-:-:S04]  /*3050*/  UISETP.LT.AND UP0, UPT, UR9, 0x1, UPT ;  /* 0x000000010900788c */ /* 0x000fc8000bf01270 */
[----:B------:R-:W-:-:S04]  /*3060*/  USEL UR16, UR9, 0x1, UP0 ;  /* 0x0000000109107887 */ /* 0x000fc80008000000 */
[----:B------:R-:W-:-:S04]  /*3070*/  UIADD3 UR16, UR9, -UR16, URZ ;  /* 0x8000001009107290 */ /* 0x000fc8000fffe03f */
[----:B------:R-:W-:-:S06]  /*3080*/  UISETP.GE.AND UP0, UPT, UR16, 0x1, UPT ;  /* 0x000000011000788c */ /* 0x000fcc000bf06270 */
[----:B------:R-:W-:-:S13]  /*3090*/  PLOP3.LUT P0, PT, PT, PT, UP0, 0x80, 0x0 ;  /* 0x000000000000781c */ /* 0x000fda0003f0f008 */
[----:B------:R-:W-:Y:S05]  /*30a0*/  @!P0 BRA `(.L_x_24) ;  /* 0x0000001000c48947 */ /* 0x000fea0003800000 */
[----:B------:R-:W-:Y:S01]  /*30b0*/  IMAD.U32 R228, RZ, RZ, UR16 ;  /* 0x00000010ffe47e24 */ /* 0x000fe2000f8e00ff */
[----:B------:R-:W-:Y:S01]  /*30c0*/  UMOV UR24, UR5 ;  /* 0x0000000500187c82 */ /* 0x000fe20008000000 */
[----:B------:R-:W-:-:S05]  /*30d0*/  ULDC UR25, c[0x0][0x50c] ;  /* 0x0001430000197ab9 */ /* 0x000fca0000000800 */
.L_x_32:
[----:B------:R-:W-:-:S06]  /*30e0*/  UISETP.NE.AND UP0, UPT, UR23, 0x3, UPT ;  /* 0x000000031700788c */ /* 0x000fcc000bf05270 */
[----:B------:R-:W-:-:S13]  /*30f0*/  PLOP3.LUT P1, PT, PT, PT, UP0, 0x80, 0x0 ;  /* 0x000000000000781c */ /* 0x000fda0003f2f008 */
[----:B-1---5:R-:W-:Y:S05]  /*3100*/  @!P1 BRA `(.L_x_25) ;  /* 0x0000000000049947 */ /* 0x022fea0003800000 */
[----:B------:R-:W-:Y:S01]  /*3110*/  BPT.TRAP 0x1 ;  /* 0x000000040000795c */ /* 0x000fe20000300000 */
.L_x_25:
[----:B------:R-:W0:Y:S01]  /*3120*/  S2UR UR16, SR_CgaCtaId ;  /* 0x00000000001079c3 */ /* 0x000e220000008800 */
[----:B------:R-:W-:Y:S01]  /*3130*/  UMOV UR10, 0x400 ;  /* 0x00000400000a7882 */ /* 0x000fe20000000000 */
[----:B------:R-:W-:Y:S01]  /*3140*/  SHF.L.U32 R229, R227, 0x1f, RZ ;  /* 0x0000001fe3e57819 */ /* 0x000fe200000006ff */
[----:B0-----:R-:W-:-:S04]  /*3150*/  ULEA UR10, UR16, UR10, 0x18 ;  /* 0x0000000a100a7291 */ /* 0x001fc8000f8ec03f */
[----:B------:R-:W-:-:S09]  /*3160*/  ULEA UR16, UR12, UR10, 0x3 ;  /* 0x0000000a0c107291 */ /* 0x000fd2000f8e183f */
[----:B------:R0:W1:Y:S01]  /*3170*/  SYNCS.PHASECHK.TRANS64.TRYWAIT P0, [UR16], R229 ;  /* 0x000000e5ff0075a7 */ /* 0x0000620008000150 */
[----:B------:R-:W-:Y:S05]  /*3180*/  @!P1 BRA `(.L_x_26) ;  /* 0x0000000000049947 */ /* 0x000fea0003800000 */
[----:B------:R-:W-:Y:S01]  /*3190*/  BPT.TRAP 0x1 ;  /* 0x000000040000795c */ /* 0x000fe20000300000 */
.L_x_26:
[----:B-1----:R-:W-:Y:S05]  /*31a0*/  @P0 BRA `(.L_x_27) ;  /* 0x0000000000080947 */ /* 0x002fea0003800000 */
[----:B------:R-:W1:Y:S02]  /*31b0*/  SYNCS.PHASECHK.TRANS64.TRYWAIT P0, [UR16], R229 ;  /* 0x000000e5ff0075a7 */ /* 0x000e640008000150 */
[----:B-1----:R-:W-:Y:S05]  /*31c0*/  @!P0 BRA `(.L_x_28) ;  /* 0x000000d800108947 */ /* 0x002fea0003800000 */
.L_x_27:
[----:B------:R-:W-:Y:S01]  /*31d0*/  UIADD3 UR16, UR10, 0x24180, URZ ;  /* 0x000241800a107890 */ /* 0x000fe2000fffe03f */
[----:B------:R-:W-:Y:S01]  /*31e0*/  WARPGROUP.ARRIVE ;  /* 0x00000000000079c5 */ /* 0x000fe20000000000 */
[----:B------:R-:W-:Y:S02]  /*31f0*/  UISETP.NE.AND UP0, UPT, UR7, URZ, UPT ;  /* 0x0000003f0700728c */ /* 0x000fe4000bf05270 */
[----:B------:R-:W-:Y:S02]  /*3200*/  USHF.R.U32.HI UR16, URZ, 0x4, UR16 ;  /* 0x000000043f107899 */ /* 0x000fe40008011610 */
[----:B------:R-:W-:Y:S02]  /*3210*/  USEL UR8, UR8, URZ, !UP0 ;  /* 0x0000003f08087287 */ /* 0x000fe4000c000000 */
[----:B------:R-:W-:Y:S02]  /*3220*/  ULOP3.LUT UR16, UR16, 0x3fff, URZ, 0xc0, !UPT ;  /* 0x00003fff10107892 */ /* 0x000fe4000f8ec03f */
[----:B------:R-:W-:-:S02]  /*3230*/  UISETP.NE.U32.AND UP0, UPT, UR8, URZ, UPT ;  /* 0x0000003f0800728c */ /* 0x000fc4000bf05070 */
[----:B------:R-:W-:Y:S02]  /*3240*/  ULOP3.LUT UR7, UR11, 0x10000, URZ, 0xfc, !UPT ;  /* 0x000100000b077892 */ /* 0x000fe4000f8efc3f */
[----:B------:R-:W-:Y:S02]  /*3250*/  ULOP3.LUT UR8, UR16, 0x10000, URZ, 0xfc, !UPT ;  /* 0x0001000010087892 */ /* 0x000fe4000f8efc3f */
[----:B------:R-:W-:Y:S02]  /*3260*/  ULEA UR7, UR12, UR7, 0xa ;  /* 0x000000070c077291 */ /* 0x000fe4000f8e503f */
[----:B------:R-:W-:Y:S01]  /*3270*/  ULEA UR8, UR12, UR8, 0x9 ;  /* 0x000000080c087291 */ /* 0x000fe2000f8e483f */
[----:B------:R-:W-:Y:S01]  /*3280*/  UMOV UR17, 0x80000020 ;  /* 0x8000002000117882 */ /* 0x000fe20000000000 */
[----:B------:R-:W-:Y:S01]  /*3290*/  UMOV UR19, 0x80000020 ;  /* 0x8000002000137882 */ /* 0x000fe20000000000 */
[----:B------:R-:W-:Y:S02]  /*32a0*/  UIADD3 UR6, UR6, 0x2, URZ ;  /* 0x0000000206067890 */ /* 0x000fe4000fffe03f */
[----:B------:R-:W-:-:S02]  /*32b0*/  UMOV UR16, UR7 ;  /* 0x0000000700107c82 */ /* 0x000fc40008000000 */
[----:B------:R-:W-:Y:S02]  /*32c0*/  UMOV UR18, UR8 ;  /* 0x0000000800127c82 */ /* 0x000fe40008000000 */
[----:B------:R-:W-:Y:S01]  /*32d0*/  QGMMA.64x128x32.F32.E4M3.E4M3 R88, gdesc[UR16], R88, UP0 ;  /* 0x01e00000105879f3 */ /* 0x000fe2000bf00858 */
[----:B------:R-:W-:Y:S01]  /*32e0*/  UIADD3 UR16, UR7, 0x200, URZ ;  /* 0x0000020007107890 */ /* 0x000fe2000fffe03f */
[----:B------:R-:W-:-:S10]  /*32f0*/  UMOV UR17, 0x80000020 ;  /* 0x8000002000117882 */ /* 0x000fd40000000000 */
[----:B------:R-:W-:Y:S01]  /*3300*/  QGMMA.64x128x32.F32.E4M3.E4M3 R24, gdesc[UR16], R24, UP0 ;  /* 0x01e00000101879f3 */ /* 0x000fe2000bf00818 */
[----:B------:R-:W-:Y:S02]  /*3310*/  UIADD3 UR16, UR7, 0x2, URZ ;  /* 0x0000000207107890 */ /* 0x000fe4000fffe03f */
[----:B------:R-:W-:Y:S01]  /*3320*/  UIADD3 UR18, UR8, 0x2, URZ ;  /* 0x0000000208127890 */ /* 0x000fe2000fffe03f */
[----:B------:R-:W-:Y:S01]  /*3330*/  UMOV UR17, 0x80000020 ;  /* 0x8000002000117882 */ /* 0x000fe20000000000 */
[----:B------:R-:W-:Y:S01]  /*3340*/  UMOV UR19, 0x80000020 ;  /* 0x8000002000137882 */ /* 0x000fe20000000000 */
[----:B------:R-:W-:-:S06]  /*3350*/  UISETP.NE.AND UP0, UPT, UR6, UR25, UPT ;  /* 0x000000190600728c */ /* 0x000fcc000bf05270 */
[----:B------:R-:W-:Y:S01]  /*3360*/  QGMMA.64x128x32.F32.E4M3.E4M3 R88, gdesc[UR16], R88 ;  /* 0x01e00000105879f3 */ /* 0x000fe20008700858 */
[----:B------:R-:W-:Y:S01]  /*3370*/  UIADD3 UR16, UR7, 0x202, URZ ;  /* 0x0000020207107890 */ /* 0x000fe2000fffe03f */
[----:B------:R-:W-:Y:S01]  /*3380*/  UMOV UR17, 0x80000020 ;  /* 0x8000002000117882 */ /* 0x000fe20000000000 */
[----:B------:R-:W-:-:S06]  /*3390*/  USEL UR7, URZ, 0x1, UP0 ;  /* 0x000000013f077887 */ /* 0x000fcc0008000000 */
[----:B------:R-:W-:-:S03]  /*33a0*/  ISETP.NE.AND P0, PT, RZ, UR7, PT ;  /* 0x00000007ff007c0c */ /* 0x000fc6000bf05270 */
[----:B------:R-:W-:Y:S03]  /*33b0*/  QGMMA.64x128x32.F32.E4M3.E4M3 R24, gdesc[UR16], R24, gsb0 ;  /* 0x01e00000101879f3 */ /* 0x000fe60008000818 */
[----:B------:R-:W-:-:S07]  /*33c0*/  WARPGROUP.DEPBAR.LE gsb0, 0x1 ;  /* 0x00008000000079c5 */ /* 0x000fce0000010100 */
[----:B------:R-:W-:Y:S05]  /*33d0*/  @!P0 BRA `(.L_x_29) ;  /* 0x0000000c00808947 */ /* 0x000fea0003800000 */
[----:B------:R-:W-:Y:S02]  /*33e0*/  WARPGROUP.DEPBAR.LE gsb0, 0x0 ;  /* 0x00008000000079c5 */ /* 0x000fe40000010000 */
[----:B------:R-:W-:-:S01]  /*33f0*/  FADD R226, R88, R226 ;  /* 0x000000e258e27221 */ /* 0x000fc20000000000 */
[----:B------:R-:W-:Y:S01]  /*3400*/  FADD R225, R89, R225 ;  /* 0x000000e159e17221 */ /* 0x000fe20000000000 */
[----:B------:R1:W-:Y:S01]  /*3410*/  STL [R1+0x90], R227 ;  /* 0x000090e301007387 */ /* 0x0003e20000100800 */
[----:B------:R-:W-:-:S01]  /*3420*/  FADD R224, R90, R224 ;  /* 0x000000e05ae07221 */ /* 0x000fc20000000000 */
[----:B------:R-:W-:Y:S01]  /*3430*/  FADD R223, R91, R223 ;  /* 0x000000df5bdf7221 */ /* 0x000fe20000000000 */
[----:B------:R-:W-:-:S01]  /*3440*/  FADD R222, R92, R222 ;  /* 0x000000de5cde7221 */ /* 0x000fc20000000000 */
[----:B------:R-:W-:Y:S01]  /*3450*/  FADD R221, R93, R221 ;  /* 0x000000dd5ddd7221 */ /* 0x000fe20000000000 */
[----:B-1----:R-:W2:Y:S04]  /*3460*/  LDL.LU R227, [R1+0x30] ;  /* 0x0000300001e37983 */ /* 0x002ea80000300800 */
[----:B------:R1:W-:Y:S01]  /*3470*/  STL [R1+0x94], R226 ;  /* 0x000094e201007387 */ /* 0x0003e20000100800 */
[----:B------:R-:W-:-:S01]  /*3480*/  FADD R220, R94, R220 ;  /* 0x000000dc5edc7221 */ /* 0x000fc20000000000 */
[----:B------:R-:W-:-:S02]  /*3490*/  FADD R219, R95, R219 ;  /* 0x000000db5fdb7221 */ /* 0x000fc40000000000 */
[----:B-1----:R-:W3:Y:S04]  /*34a0*/  LDL.LU R226, [R1+0x2c] ;  /* 0x00002c0001e27983 */ /* 0x002ee80000300800 */
[----:B------:R1:W-:Y:S01]  /*34b0*/  STL [R1+0x98], R225 ;  /* 0x000098e101007387 */ /* 0x0003e20000100800 */
[----:B------:R-:W-:-:S03]  /*34c0*/  FADD R218, R96, R218 ;  /* 0x000000da60da7221 */ /* 0x000fc60000000000 */
[----:B-1----:R-:W4:Y:S04]  /*34d0*/  LDL.LU R225, [R1+0x28] ;  /* 0x0000280001e17983 */ /* 0x002f280000300800 */
        /* <DEDUP_REMOVED lines=9> */
[----:B------:R1:W-:Y:S04]  /*3570*/  STL [R1+0xa8], R221 ;  /* 0x0000a8dd01007387 */ /* 0x0003e80000100800 */
        /* <DEDUP_REMOVED lines=12> */
[----:B-1----:R-:W4:Y:S01]  /*3640*/  LDL.LU R215, [R1] ;  /* 0x0000000001d77983 */ /* 0x002f220000300800 */
[----:B------:R-:W-:-:S01]  /*3650*/  FADD R214, R100, R214 ;  /* 0x000000d664d67221 */ /* 0x000fc20000000000 */
[----:B------:R-:W-:Y:S01]  /*3660*/  FADD R213, R101, R213 ;  /* 0x000000d565d57221 */ /* 0x000fe20000000000 */
[----:B------:R-:W-:-:S01]  /*3670*/  FADD R212, R102, R212 ;  /* 0x000000d466d47221 */ /* 0x000fc20000000000 */
[----:B------:R-:W-:Y:S01]  /*3680*/  FADD R211, R103, R211 ;  /* 0x000000d367d37221 */ /* 0x000fe20000000000 */
[----:B------:R-:W-:-:S01]  /*3690*/  FADD R210, R104, R210 ;  /* 0x000000d268d27221 */ /* 0x000fc20000000000 */
[----:B------:R-:W-:Y:S01]  /*36a0*/  STL [R1+0xc4], R214 ;  /* 0x0000c4d601007387 */ /* 0x000fe20000100800 */
        /* <DEDUP_REMOVED lines=11> */
[----:B------:R1:W-:Y:S01]  /*3760*/  STL [R1+0xd0], R211 ;  /* 0x0000d0d301007387 */ /* 0x0003e20000100800 */
[----:B------:R-:W-:-:S01]  /*3770*/  FADD R200, R114, R200 ;  /* 0x000000c872c87221 */ /* 0x000fc20000000000 */
[----:B------:R-:W-:Y:S01]  /*3780*/  FADD R199, R115, R199 ;  /* 0x000000c773c77221 */ /* 0x000fe20000000000 */
        /* <DEDUP_REMOVED lines=69> */
[----:B-----5:R-:W-:Y:S01]  /*3be0*/  FADD R0, R57, R0 ;  /* 0x0000000039007221 */ /* 0x020fe20000000000 */
[----:B--2---:R-:W-:-:S01]  /*3bf0*/  FADD R227, R70, R227 ;  /* 0x000000e346e37221 */ /* 0x004fc20000000000 */
[----:B---3--:R-:W-:Y:S01]  /*3c00*/  FADD R226, R69, R226 ;  /* 0x000000e245e27221 */ /* 0x008fe20000000000 */
[----:B----4-:R-:W-:-:S01]  /*3c10*/  FADD R225, R68, R225 ;  /* 0x000000e144e17221 */ /* 0x010fc20000000000 */
        /* <DEDUP_REMOVED lines=9> */
[----:B------:R-:W-:-:S05]  /*3cb0*/  FADD R215, R58, R215 ;  /* 0x000000d73ad77221 */ /* 0x000fca0000000000 */
[----:B------:R2:W-:Y:S04]  /*3cc0*/  STL [R1], R215 ;  /* 0x000000d701007387 */ /* 0x0005e80000100800 */
[----:B------:R3:W-:Y:S04]  /*3cd0*/  STL [R1+0x4], R216 ;  /* 0x000004d801007387 */ /* 0x0007e80000100800 */
        /* <DEDUP_REMOVED lines=8> */
[----:B-1----:R-:W4:Y:S04]  /*3d60*/  LDL.LU R211, [R1+0x34] ;  /* 0x0000340001d37983 */ /* 0x002f280000300800 */
[----:B------:R1:W-:Y:S04]  /*3d70*/  STL [R1+0x28], R225 ;  /* 0x000028e101007387 */ /* 0x0003e80000100800 */
[----:B------:R-:W4:Y:S04]  /*3d80*/  LDL.LU R212, [R1+0x38] ;  /* 0x0000380001d47983 */ /* 0x000f280000300800 */
[----:B------:R1:W-:Y:S04]  /*3d90*/  STL [R1+0x2c], R226 ;  /* 0x00002ce201007387 */ /* 0x0003e80000100800 */
[----:B------:R-:W4:Y:S04]  /*3da0*/  LDL.LU R213, [R1+0x3c] ;  /* 0x00003c0001d57983 */ /* 0x000f280000300800 */
[----:B------:R1:W-:Y:S04]  /*3db0*/  STL [R1+0x30], R227 ;  /* 0x000030e301007387 */ /* 0x0003e80000100800 */
[----:B------:R-:W4:Y:S04]  /*3dc0*/  LDL.LU R214, [R1+0x40] ;  /* 0x0000400001d67983 */ /* 0x000f280000300800 */
[----:B--2---:R-:W2:Y:S04]  /*3dd0*/  LDL.LU R215, [R1+0x44] ;  /* 0x0000440001d77983 */ /* 0x004ea80000300800 */
[----:B---3--:R-:W3:Y:S04]  /*3de0*/  LDL.LU R216, [R1+0x48] ;  /* 0x0000480001d87983 */ /* 0x008ee80000300800 */
[----:B----4-:R-:W4:Y:S04]  /*3df0*/  LDL.LU R217, [R1+0x4c] ;  /* 0x00004c0001d97983 */ /* 0x010f280000300800 */
[----:B0-----:R-:W4:Y:S04]  /*3e00*/  LDL.LU R218, [R1+0x50] ;  /* 0x0000500001da7983 */ /* 0x001f280000300800 */
[----:B------:R-:W4:Y:S04]  /*3e10*/  LDL.LU R219, [R1+0x54] ;  /* 0x0000540001db7983 */ /* 0x000f280000300800 */
[----:B------:R-:W4:Y:S04]  /*3e20*/  LDL.LU R220, [R1+0x58] ;  /* 0x0000580001dc7983 */ /* 0x000f280000300800 */
[----:B------:R-:W4:Y:S04]  /*3e30*/  LDL.LU R221, [R1+0x5c] ;  /* 0x00005c0001dd7983 */ /* 0x000f280000300800 */
[----:B------:R-:W4:Y:S04]  /*3e40*/  LDL.LU R222, [R1+0x60] ;  /* 0x0000600001de7983 */ /* 0x000f280000300800 */
[----:B------:R-:W4:Y:S04]  /*3e50*/  LDL.LU R223, [R1+0x64] ;  /* 0x0000640001df7983 */ /* 0x000f280000300800 */
[----:B------:R-:W4:Y:S04]  /*3e60*/  LDL.LU R224, [R1+0x68] ;  /* 0x0000680001e07983 */ /* 0x000f280000300800 */
[----:B-1----:R-:W4:Y:S04]  /*3e70*/  LDL.LU R225, [R1+0x6c] ;  /* 0x00006c0001e17983 */ /* 0x002f280000300800 */
[----:B------:R-:W4:Y:S04]  /*3e80*/  LDL.LU R226, [R1+0x70] ;  /* 0x0000700001e27983 */ /* 0x000f280000300800 */
[----:B------:R-:W4:Y:S01]  /*3e90*/  LDL.LU R227, [R1+0x74] ;  /* 0x0000740001e37983 */ /* 0x000f220000300800 */
[----:B------:R-:W-:-:S05]  /*3ea0*/  FADD R211, R71, R211 ;  /* 0x000000d347d37221 */ /* 0x000fca0000000000 */
[----:B------:R0:W-:Y:S01]  /*3eb0*/  STL [R1+0x34], R211 ;  /* 0x000034d301007387 */ /* 0x0001e20000100800 */
[----:B------:R-:W-:-:S03]  /*3ec0*/  FADD R212, R72, R212 ;  /* 0x000000d448d47221 */ /* 0x000fc60000000000 */
[----:B0-----:R1:W5:Y:S01]  /*3ed0*/  LDL.LU R211, [R1+0xd0] ;  /* 0x0000d00001d37983 */ /* 0x0013620000300800 */
[----:B------:R-:W-:-:S03]  /*3ee0*/  FADD R213, R73, R213 ;  /* 0x000000d549d57221 */ /* 0x000fc60000000000 */
[----:B------:R0:W-:Y:S01]  /*3ef0*/  STL [R1+0x38], R212 ;  /* 0x000038d401007387 */ /* 0x0001e20000100800 */
[----:B------:R-:W-:-:S01]  /*3f00*/  FADD R214, R74, R214 ;  /* 0x000000d64ad67221 */ /* 0x000fc20000000000 */
[----:B--2---:R-:W-:Y:S02]  /*3f10*/  FADD R215, R75, R215 ;  /* 0x000000d74bd77221 */ /* 0x004fe40000000000 */
[----:B0-----:R1:W5:Y:S01]  /*3f20*/  LDL.LU R212, [R1+0xcc] ;  /* 0x0000cc0001d47983 */ /* 0x0013620000300800 */
[----:B---3--:R-:W-:-:S03]  /*3f30*/  FADD R216, R76, R216 ;  /* 0x000000d84cd87221 */ /* 0x008fc60000000000 */
[----:B------:R0:W-:Y:S01]  /*3f40*/  STL [R1+0x3c], R213 ;  /* 0x00003cd501007387 */ /* 0x0001e20000100800 */
[----:B----4-:R-:W-:-:S03]  /*3f50*/  FADD R217, R77, R217 ;  /* 0x000000d94dd97221 */ /* 0x010fc60000000000 */
[----:B0-----:R1:W5:Y:S01]  /*3f60*/  LDL.LU R213, [R1+0xc8] ;  /* 0x0000c80001d57983 */ /* 0x0013620000300800 */
[----:B------:R-:W-:-:S03]  /*3f70*/  FADD R218, R78, R218 ;  /* 0x000000da4eda7221 */ /* 0x000fc60000000000 */
[----:B------:R0:W-:Y:S01]  /*3f80*/  STL [R1+0x40], R214 ;  /* 0x000040d601007387 */ /* 0x0001e20000100800 */
[----:B------:R-:W-:-:S01]  /*3f90*/  FADD R219, R79, R219 ;  /* 0x000000db4fdb7221 */ /* 0x000fc20000000000 */
[----:B------:R-:W-:Y:S02]  /*3fa0*/  FADD R220, R80, R220 ;  /* 0x000000dc50dc7221 */ /* 0x000fe40000000000 */
[----:B0-----:R1:W5:Y:S04]  /*3fb0*/  LDL.LU R214, [R1+0xc4] ;  /* 0x0000c40001d67983 */ /* 0x0013680000300800 */
[----:B------:R0:W-:Y:S01]  /*3fc0*/  STL [R1+0x44], R215 ;  /* 0x000044d701007387 */ /* 0x0001e20000100800 */
[----:B------:R-:W-:-:S01]  /*3fd0*/  FADD R221, R81, R221 ;  /* 0x000000dd51dd7221 */ /* 0x000fc20000000000 */
[----:B------:R-:W-:-:S02]  /*3fe0*/  FADD R222, R82, R222 ;  /* 0x000000de52de7221 */ /* 0x000fc40000000000 */
[----:B0-----:R1:W5:Y:S04]  /*3ff0*/  LDL.LU R215, [R1+0xc0] ;  /* 0x0000c00001d77983 */ /* 0x0013680000300800 */
[----:B------:R0:W-:Y:S01]  /*4000*/  STL [R1+0x48], R216 ;  /* 0x000048d801007387 */ /* 0x0001e20000100800 */
[----:B------:R-:W-:-:S03]  /*4010*/  FADD R223, R83, R223 ;  /* 0x000000df53df7221 */ /* 0x000fc60000000000 */
        /* <DEDUP_REMOVED lines=13> */
[----:B------:R0:W-:Y:S04]  /*40f0*/  STL [R1+0x5c], R221 ;  /* 0x00005cdd01007387 */ /* 0x0001e80000100800 */
        /* <DEDUP_REMOVED lines=12> */
[----:B0-----:R1:W5:Y:S01]  /*41c0*/  LDL.LU R227, [R1+0x90] ;  /* 0x0000900001e37983 */ /* 0x0013620000300800 */
[----:B------:R-:W-:-:S05]  /*41d0*/  UMOV UR6, URZ ;  /* 0x0000003f00067c82 */ /* 0x000fca0008000000 */
.L_x_29:
[----:B------:R-:W-:Y:S05]  /*41e0*/  @!P1 BRA `(.L_x_30) ;  /* 0x0000000000049947 */ /* 0x000fea0003800000 */
[----:B------:R-:W-:Y:S01]  /*41f0*/  BPT.TRAP 0x1 ;  /* 0x000000040000795c */ /* 0x000fe20000300000 */
.L_x_30:
[----:B------:R2:W-:Y:S04]  /*4200*/  STL [R1+0x94], R2 ;  /* 0x0000940201007387 */ /* 0x0005e80000100800 */
[----:B--2---:R-:W2:Y:S04]  /*4210*/  LDL R2, [R1+0x78] ;  /* 0x0000780001027983 */ /* 0x004ea80000100800 */
[----:B-----5:R3:W-:Y:S04]  /*4220*/  STL [R1+0x90], R0 ;  /* 0x0000900001007387 */ /* 0x0207e80000100800 */
[----:B---3--:R-:W3:Y:S01]  /*4230*/  LDL R0, [R1+0x7c] ;  /* 0x00007c0001007983 */ /* 0x008ee20000100800 */
[----:B0-----:R-:W-:Y:S01]  /*4240*/  IMAD.U32 R229, RZ, RZ, UR24 ;  /* 0x00000018ffe57e24 */ /* 0x001fe2000f8e00ff */
[----:B--2---:R-:W-:-:S02]  /*4250*/  ISETP.NE.AND P0, PT, R2, RZ, PT ;  /* 0x000000ff0200720c */ /* 0x004fc40003f05270 */
[----:B------:R0:W5:Y:S11]  /*4260*/  LDL.LU R2, [R1+0x94] ;  /* 0x0000940001027983 */ /* 0x0001760000300800 */
[----:B------:R-:W-:-:S05]  /*4270*/  @P0 LEA R229, R229, UR10, 0x3 ;  /* 0x0000000ae5e50c11 */ /* 0x000fca000f8e18ff */
[----:B------:R-:W-:-:S05]  /*4280*/  @P0 VIADD R229, R229, 0x48 ;  /* 0x00000048e5e50836 */ /* 0x000fca0000000000 */
[----:B---3--:R-:W-:Y:S02]  /*4290*/  @P0 PRMT R229, R0, 0x654, R229 ;  /* 0x0000065400e50816 */ /* 0x008fe400000000e5 */
[----:B------:R0:W5:Y:S01]  /*42a0*/  LDL.LU R0, [R1+0x90] ;  /* 0x0000900001007983 */ /* 0x0001620000300800 */
[----:B------:R-:W-:Y:S01]  /*42b0*/  UISETP.GT.U32.AND UP0, UPT, UR13, 0x1, UPT ;  /* 0x000000010d00788c */ /* 0x000fe2000bf04070 */
[----:B------:R0:W-:Y:S05]  /*42c0*/  @P0 SYNCS.ARRIVE.TRANS64.RED.A1T0 RZ, [R229+URZ], RZ ;  /* 0x000000ffe5ff09a7 */ /* 0x0001ea000810043f */
[----:B------:R-:W-:-:S13]  /*42d0*/  PLOP3.LUT P0, PT, PT, PT, UP0, 0x80, 0x0 ;  /* 0x000000000000781c */ /* 0x000fda0003f0f008 */
[----:B0-----:R-:W-:Y:S05]  /*42e0*/  @P0 BRA `(.L_x_31) ;  /* 0x0000000000040947 */ /* 0x001fea0003800000 */
[----:B------:R-:W-:Y:S01]  /*42f0*/  BPT.TRAP 0x1 ;  /* 0x000000040000795c */ /* 0x000fe20000300000 */
.L_x_31:
[----:B------:R-:W-:Y:S01]  /*4300*/  UIADD3 UR12, UR12, 0x1, URZ ;  /* 0x000000010c0c7890 */ /* 0x000fe2000fffe03f */
[C---:B------:R-:W-:Y:S01]  /*4310*/  ISETP.GT.AND P0, PT, R228.reuse, 0x1, PT ;  /* 0x00000001e400780c */ /* 0x040fe20003f04270 */
[----:B------:R-:W-:Y:S01]  /*4320*/  UIADD3 UR24, UR24, 0x1, URZ ;  /* 0x0000000118187890 */ /* 0x000fe2000fffe03f */
[----:B------:R-:W-:Y:S01]  /*4330*/  VIADD R228, R228, 0xffffffff ;  /* 0xffffffffe4e47836 */ /* 0x000fe20000000000 */
[----:B------:R-:W-:Y:S02]  /*4340*/  UISETP.NE.AND UP0, UPT, UR12, 0x9, UPT ;  /* 0x000000090c00788c */ /* 0x000fe4000bf05270 */
[----:B------:R-:W-:Y:S02]  /*4350*/  UISETP.NE.AND UP1, UPT, UR24, 0x9, UPT ;  /* 0x000000091800788c */ /* 0x000fe4000bf25270 */
[----:B------:R-:W-:Y:S02]  /*4360*/  USEL UR8, URZ, 0x1, UP0 ;  /* 0x000000013f087887 */ /* 0x000fe40008000000 */
[----:B------:R-:W-:-:S02]  /*4370*/  USEL UR12, UR12, URZ, UP0 ;  /* 0x0000003f0c0c7287 */ /* 0x000fc40008000000 */
[----:B------:R-:W-:Y:S02]  /*4380*/  USEL UR24, UR24, URZ, UP1 ;  /* 0x0000003f18187287 */ /* 0x000fe40008800000 */
[----:B------:R-:W-:Y:S01]  /*4390*/  LOP3.LUT R227, R227, UR8, RZ, 0x3c, !PT ;  /* 0x00000008e3e37c12 */ /* 0x000fe2000f8e3cff */
[----:B------:R-:W-:Y:S01]  /*43a0*/  UMOV UR8, 0x1 ;  /* 0x0000000100087882 */ /* 0x000fe20000000000 */
[----:B------:R-:W-:Y:S08]  /*43b0*/  @P0 BRA `(.L_x_32) ;  /* 0xffffffec00480947 */ /* 0x000ff0000383ffff */
.L_x_24:
[----:B------:R-:W-:-:S04]  /*43c0*/  UISETP.NE.AND UP0, UPT, UR6, URZ, UPT ;  /* 0x0000003f0600728c */ /* 0x000fc8000bf05270 */
[----:B------:R-:W-:-:S06]  /*43d0*/  USEL UR6, URZ, 0x1, !UP0 ;  /* 0x000000013f067887 */ /* 0x000fcc000c000000 */
[----:B------:R-:W-:-:S13]  /*43e0*/  ISETP.NE.AND P0, PT, RZ, UR6, PT ;  /* 0x00000006ff007c0c */ /* 0x000fda000bf05270 */
[----:B------:R-:W-:Y:S05]  /*43f0*/  @!P0 BRA `(.L_x_33) ;  /* 0x0000000c00dc8947 */ /* 0x000fea0003800000 */
[----:B------:R-:W2:Y:S04]  /*4400*/  LDL.LU R227, [R1+0x74] ;  /* 0x0000740001e37983 */ /* 0x000ea80000300800 */
[----:B--2---:R0:W-:Y:S04]  /*4410*/  STL [R1+0x90], R227 ;  /* 0x000090e301007387 */ /* 0x0041e80000100800 */
[----:B0-----:R-:W2:Y:S04]  /*4420*/  LDL.LU R227, [R1+0x70] ;  /* 0x0000700001e37983 */ /* 0x001ea80000300800 */
        /* <DEDUP_REMOVED lines=55> */
[----:B0-----:R-:W2:Y:S01]  /*47a0*/  LDL.LU R227, [R1] ;  /* 0x0000000001e37983 */ /* 0x001ea20000300800 */
[----:B------:R-:W-:-:S02]  /*47b0*/  WARPGROUP.DEPBAR.LE gsb0, 0x0 ;  /* 0x00008000000079c5 */ /* 0x000fc40000010000 */
[----:B------:R-:W-:Y:S01]  /*47c0*/  FADD R226, R88, R226 ;  /* 0x000000e258e27221 */ /* 0x000fe20000000000 */
        /* <DEDUP_REMOVED lines=95> */
[----:B-----5:R-:W-:Y:S01]  /*4dc0*/  FADD R2, R56, R2 ;  /* 0x0000000238027221 */ /* 0x020fe20000000000 */
[----:B------:R-:W-:Y:S01]  /*4dd0*/  FADD R0, R57, R0 ;  /* 0x0000000039007221 */ /* 0x000fe20000000000 */
[----:B--2---:R-:W-:-:S05]  /*4de0*/  FADD R227, R58, R227 ;  /* 0x000000e33ae37221 */ /* 0x004fca0000000000 */
[----:B------:R0:W-:Y:S04]  /*4df0*/  STL [R1], R227 ;  /* 0x000000e301007387 */ /* 0x0001e80000100800 */
[----:B0-----:R-:W2:Y:S02]  /*4e00*/  LDL.LU R227, [R1+0x100] ;  /* 0x0001000001e37983 */ /* 0x001ea40000300800 */
[----:B--2---:R-:W-:-:S05]  /*4e10*/  FADD R227, R59, R227 ;  /* 0x000000e33be37221 */ /* 0x004fca0000000000 */
[----:B------:R0:W-:Y:S04]  /*4e20*/  STL [R1+0x4], R227 ;  /* 0x000004e301007387 */ /* 0x0001e80000100800 */
        /* <DEDUP_REMOVED lines=83> */
[----:B------:R0:W-:Y:S02]  /*5360*/  STL [R1+0x74], R227 ;  /* 0x000074e301007387 */ /* 0x0001e40000100800 */
.L_x_33:
[----:B------:R-:W-:Y:S02]  /*5370*/  WARPGROUP.DEPBAR.LE gsb0, 0x0 ;  /* 0x00008000000079c5 */ /* 0x000fe40000010000 */
[----:B------:R-:W2:Y:S02]  /*5380*/  LDC R24, c[0x0][0x28c] ;  /* 0x0000a300ff187b82 */ /* 0x000ea40000000800 */
[----:B--2---:R-:W-:-:S13]  /*5390*/  ISETP.GE.AND P0, PT, R24, 0x1, PT ;  /* 0x000000011800780c */ /* 0x004fda0003f06270 */
[----:B------:R-:W-:Y:S05]  /*53a0*/  @!P0 BRA `(.L_x_34) ;  /* 0x0000000000648947 */ /* 0x000fea0003800000 */
[----:B------:R-:W-:-:S06]  /*53b0*/  UISETP.NE.AND UP0, UPT, UR23, 0x3, UPT ;  /* 0x000000031700788c */ /* 0x000fcc000bf05270 */
[----:B------:R-:W-:-:S13]  /*53c0*/  PLOP3.LUT P0, PT, PT, PT, UP0, 0x80, 0x0 ;  /* 0x000000000000781c */ /* 0x000fda0003f0f008 */
[----:B------:R-:W-:Y:S05]  /*53d0*/  @!P0 BRA `(.L_x_35) ;  /* 0x0000000000048947 */ /* 0x000fea0003800000 */
[----:B------:R-:W-:Y:S01]  /*53e0*/  BPT.TRAP 0x1 ;  /* 0x000000040000795c */ /* 0x000fe20000300000 */
.L_x_35:
[----:B0-----:R-:W2:Y:S01]  /*53f0*/  LDL R227, [R1+0x78] ;  /* 0x0000780001e37983 */ /* 0x001ea20000100800 */
[----:B------:R-:W-:Y:S01]  /*5400*/  BSSY B0, `(.L_x_36) ;  /* 0x000000f000007945 */ /* 0x000fe20003800000 */
[----:B--2---:R-:W-:-:S13]  /*5410*/  ISETP.NE.AND P0, PT, R227, RZ, PT ;  /* 0x000000ffe300720c */ /* 0x004fda0003f05270 */
[----:B------:R-:W-:Y:S05]  /*5420*/  @!P0 BRA `(.L_x_37) ;  /* 0x0000000000308947 */ /* 0x000fea0003800000 */
[----:B------:R-:W2:Y:S01]  /*5430*/  LDL R227, [R1+0x7c] ;  /* 0x00007c0001e37983 */ /* 0x000ea20000100800 */
[----:B------:R-:W-:-:S04]  /*5440*/  UISETP.LT.AND UP0, UPT, UR9, 0x1, UPT ;  /* 0x000000010900788c */ /* 0x000fc8000bf01270 */
[----:B------:R-:W-:-:S04]  /*5450*/  USEL UR8, UR9, 0x1, UP0 ;  /* 0x0000000109087887 */ /* 0x000fc80008000000 */
[----:B------:R-:W-:-:S04]  /*5460*/  UIADD3 UR8, UR5, UR9, -UR8 ;  /* 0x0000000905087290 */ /* 0x000fc8000fffe808 */
[----:B------:R-:W-:-:S04]  /*5470*/  UIMAD.WIDE.U32 UR6, UR8, 0x38e38e39, URZ ;  /* 0x38e38e39080678a5 */ /* 0x000fc8000f8e003f */
[----:B------:R-:W-:-:S04]  /*5480*/  USHF.R.U32.HI UR6, URZ, 0x1, UR7 ;  /* 0x000000013f067899 */ /* 0x000fc80008011607 */
[----:B------:R-:W-:-:S04]  /*5490*/  UIMAD UR8, UR6, -0x9, UR8 ;  /* 0xfffffff7060878a4 */ /* 0x000fc8000f8e0208 */
[----:B------:R-:W-:-:S04]  /*54a0*/  ULEA UR8, UR8, UR10, 0x3 ;  /* 0x0000000a08087291 */ /* 0x000fc8000f8e183f */
[----:B------:R-:W-:-:S06]  /*54b0*/  UIADD3 UR8, UR8, 0x48, URZ ;  /* 0x0000004808087890 */ /* 0x000fcc000fffe03f */
[----:B------:R-:W-:-:S05]  /*54c0*/  IMAD.U32 R24, RZ, RZ, UR8 ;  /* 0x00000008ff187e24 */ /* 0x000fca000f8e00ff */
[----:B--2---:R-:W-:-:S04]  /*54d0*/  PRMT R24, R227, 0x654, R24 ;  /* 0x00000654e3187816 */ /* 0x004fc80000000018 */
[----:B------:R0:W-:Y:S03]  /*54e0*/  SYNCS.ARRIVE.TRANS64.RED.A1T0 RZ, [R24+URZ], RZ ;  /* 0x000000ff18ff79a7 */ /* 0x0001e6000810043f */
.L_x_37:
[----:B------:R-:W-:Y:S05]  /*54f0*/  BSYNC B0 ;  /* 0x0000000000007941 */ /* 0x000fea0003800000 */
.L_x_36:
[----:B------:R-:W-:-:S06]  /*5500*/  UISETP.GT.U32.AND UP0, UPT, UR13, 0x1, UPT ;  /* 0x000000010d00788c */ /* 0x000fcc000bf04070 */
[----:B------:R-:W-:-:S13]  /*5510*/  PLOP3.LUT P0, PT, PT, PT, UP0, 0x80, 0x0 ;  /* 0x000000000000781c */ /* 0x000fda0003f0f008 */
[----:B------:R-:W-:Y:S05]  /*5520*/  @P0 BRA `(.L_x_34) ;  /* 0x0000000000040947 */ /* 0x000fea0003800000 */
[----:B------:R-:W-:Y:S01]  /*5530*/  BPT.TRAP 0x1 ;  /* 0x000000040000795c */ /* 0x000fe20000300000 */
.L_x_34:
[----:B-----5:R2:W-:Y:S01]  /*5540*/  STL [R1+0x94], R2 ;  /* 0x0000940201007387 */ /* 0x0205e20000100800 */
[----:B------:R-:W3:Y:S01]  /*5550*/  LDC R29, c[0x0][0x288] ;  /* 0x0000a200ff1d7b82 */ /* 0x000ee20000000800 */
[----:B------:R-:W-:Y:S02]  /*5560*/  UIADD3 UR10, UR9, UR5, URZ ;  /* 0x00000005090a7290 */ /* 0x000fe4000fffe03f */
[----:B------:R-:W-:Y:S01]  /*5570*/  USHF.R.S32.HI UR11, URZ, 0x1f, UR22 ;  /* 0x0000001f3f0b7899 */ /* 0x000fe20008011416 */
[----:B------:R-:W-:Y:S01]  /*5580*/  ULDC.64 UR6, c[0x0][0x5d0] ;  /* 0x0001740000067ab9 */ /* 0x000fe20000000a00 */
[----:B------:R-:W-:Y:S01]  /*5590*/  ULDC UR12, c[0x0][0x284] ;  /* 0x0000a100000c7ab9 */ /* 0x000fe20000000800 */
[----:B--2---:R-:W2:Y:S04]  /*55a0*/  LDL.LU R2, [R1+0x88] ;  /* 0x0000880001027983 */ /* 0x004ea80000300800 */
[----:B------:R4:W-:Y:S04]  /*55b0*/  STL [R1+0x90], R0 ;  /* 0x0000900001007387 */ /* 0x0009e80000100800 */
[----:B0-----:R-:W3:Y:S01]  /*55c0*/  LDL.LU R227, [R1+0x8c] ;  /* 0x00008c0001e37983 */ /* 0x001ee20000300800 */
[----:B----4-:R-:W0:Y:S02]  /*55d0*/  S2R R0, SR_TID.X ;  /* 0x0000000000007919 */ /* 0x010e240000002100 */
[----:B0-----:R-:W-:-:S02]  /*55e0*/  SHF.R.U32.HI R24, RZ, 0x2, R0 ;  /* 0x00000002ff187819 */ /* 0x001fc40000011600 */
[----:B------:R-:W-:Y:S02]  /*55f0*/  LOP3.LUT R26, R0, 0x60, RZ, 0xc0, !PT ;  /* 0x00000060001a7812 */ /* 0x000fe400078ec0ff */
[----:B------:R-:W-:Y:S02]  /*5600*/  SHF.R.U32.HI R27, RZ, 0x7, R0 ;  /* 0x00000007ff1b7819 */ /* 0x000fe40000011600 */
[----:B------:R-:W-:Y:S02]  /*5610*/  LOP3.LUT R25, R24, 0x7, RZ, 0xc0, !PT ;  /* 0x0000000718197812 */ /* 0x000fe400078ec0ff */
[----:B------:R-:W-:Y:S02]  /*5620*/  SHF.R.U32.HI R28, RZ, 0x1, R26 ;  /* 0x00000001ff1c7819 */ /* 0x000fe4000001161a */
[----:B------:R-:W-:Y:S02]  /*5630*/  LOP3.LUT R24, R27, 0x1, RZ, 0xc0, !PT ;  /* 0x000000011b187812 */ /* 0x000fe400078ec0ff */
[----:B------:R-:W-:Y:S01]  /*5640*/  IADD3 R27, RZ, -R28, -R25 ;  /* 0x8000001cff1b7210 */ /* 0x000fe20007ffe819 */
[----:B------:R-:W-:-:S02]  /*5650*/  IMAD.SHL.U32 R32, R0, 0x2, RZ ;  /* 0x0000000200207824 */ /* 0x000fc400078e00ff */
[C---:B------:R-:W-:Y:S02]  /*5660*/  IMAD.SHL.U32 R26, R24.reuse, 0x40, RZ ;  /* 0x00000040181a7824 */ /* 0x040fe400078e00ff */
[----:B------:R-:W-:Y:S01]  /*5670*/  IMAD R42, R24, -0x40, R27 ;  /* 0xffffffc0182a7824 */ /* 0x000fe200078e021b */
[----:B------:R-:W-:Y:S01]  /*5680*/  LOP3.LUT R24, R0, 0x3, RZ, 0xc0, !PT ;  /* 0x0000000300187812 */ /* 0x000fe200078ec0ff */
[----:B--2---:R-:W-:Y:S02]  /*5690*/  IMAD.SHL.U32 R41, R2, 0x80, RZ ;  /* 0x0000008002297824 */ /* 0x004fe400078e00ff */
[----:B------:R0:W5:Y:S04]  /*56a0*/  LDL.LU R2, [R1+0x94] ;  /* 0x0000940001027983 */ /* 0x0001680000300800 */
[----:B------:R0:W5:Y:S01]  /*56b0*/  LDL.LU R0, [R1+0x90] ;  /* 0x0000900001007983 */ /* 0x0001620000300800 */
[----:B------:R-:W-:Y:S01]  /*56c0*/  LOP3.LUT R43, R26, 0x40, R25, 0xe2, !PT ;  /* 0x000000401a2b7812 */ /* 0x000fe200078ee219 */
[----:B---3--:R-:W-:Y:S01]  /*56d0*/  IMAD.SHL.U32 R25, R227, 0x100, RZ ;  /* 0x00000100e3197824 */ /* 0x008fe200078e00ff */
[----:B------:R-:W-:Y:S01]  /*56e0*/  UISETP.GT.U32.AND UP0, UPT, UR10, 0x8, UPT ;  /* 0x000000080a00788c */ /* 0x000fe2000bf04070 */
[C---:B------:R-:W-:Y:S01]  /*56f0*/  ISETP.GE.AND P0, PT, R41.reuse, R29, PT ;  /* 0x0000001d2900720c */ /* 0x040fe20003f06270 */
[----:B------:R-:W-:Y:S01]  /*5700*/  UIMAD UR5, UR11, UR6, URZ ;  /* 0x000000060b0572a4 */ /* 0x000fe2000f8e023f */
[----:B------:R-:W-:Y:S01]  /*5710*/  LOP3.LUT R32, R41, 0x6, R32, 0xf8, !PT ;  /* 0x0000000629207812 */ /* 0x000fe200078ef820 */
[----:B------:R-:W-:Y:S01]  /*5720*/  UISETP.LT.U32.AND UP0, UPT, UR9, 0x9, UP0 ;  /* 0x000000090900788c */ /* 0x000fe20008701070 */
[----:B------:R-:W-:Y:S01]  /*5730*/  ISETP.GE.OR P0, PT, R25, UR12, P0 ;  /* 0x0000000c19007c0c */ /* 0x000fe20008706670 */
[----:B------:R-:W-:Y:S01]  /*5740*/  UISETP.GE.U32.AND UP1, UPT, UR9, 0x9, UPT ;  /* 0x000000090900788c */ /* 0x000fe2000bf26070 */
[----:B------:R-:W-:Y:S01]  /*5750*/  IMAD.U32 R27, RZ, RZ, UR6 ;  /* 0x00000006ff1b7e24 */ /* 0x000fe2000f8e00ff */
[----:B------:R-:W-:Y:S01]  /*5760*/  UIMAD UR8, UR22, UR7, UR5 ;  /* 0x00000007160872a4 */ /* 0x000fe2000f8e0205 */
[----:B------:R-:W-:Y:S01]  /*5770*/  SHF.R.S32.HI R33, RZ, 0x1f, R32 ;  /* 0x0000001fff217819 */ /* 0x000fe20000011420 */
[----:B------:R-:W-:-:S02]  /*5780*/  UIMAD.WIDE.U32 UR6, UR10, 0x38e38e39, URZ ;  /* 0x38e38e390a0678a5 */ /* 0x000fc4000f8e003f */
[----:B------:R-:W-:Y:S02]  /*5790*/  USEL UR5, URZ, 0x1, !UP0 ;  /* 0x000000013f057887 */ /* 0x000fe4000c000000 */
[----:B------:R-:W-:Y:S01]  /*57a0*/  USHF.R.U32.HI UR6, URZ, 0x1, UR7 ;  /* 0x000000013f067899 */ /* 0x000fe20008011607 */
[----:B------:R-:W-:Y:S01]  /*57b0*/  IMAD.WIDE.U32 R26, R27, UR22, R32 ;  /* 0x000000161b1a7c25 */ /* 0x000fe2000f8e0020 */
[----:B------:R-:W-:Y:S01]  /*57c0*/  ULOP3.LUT UR4, UR4, UR5, URZ, 0x3c, !UPT ;  /* 0x0000000504047292 */ /* 0x000fe2000f8e3c3f */
[----:B------:R-:W-:Y:S02]  /*57d0*/  IADD3 R42, -R25, UR12, R42 ;  /* 0x0000000c192a7c10 */ /* 0x000fe4000fffe12a */
[----:B------:R-:W-:Y:S01]  /*57e0*/  IMAD.WIDE R38, R227, 0x100, RZ ;  /* 0x00000100e3267825 */ /* 0x000fe200078e02ff */
[----:B------:R-:W-:Y:S02]  /*57f0*/  UIMAD UR5, UR6, -0x9, UR10 ;  /* 0xfffffff7060578a4 */ /* 0x000fe4000f8e020a */
[----:B------:R-:W-:Y:S01]  /*5800*/  @UP1 ULOP3.LUT UR4, UR4, 0x1, UR6, 0x78, !UPT ;  /* 0x0000000104041892 */ /* 0x000fe2000f8e7806 */
[----:B------:R-:W-:-:S02]  /*5810*/  IMAD R24, R24, -0x2, R29 ;  /* 0xfffffffe18187824 */ /* 0x000fc400078e021d */
[----:B------:R-:W-:Y:S01]  /*5820*/  VIADD R27, R27, UR8 ;  /* 0x000000081b1b7c36 */ /* 0x000fe20008000000 */
[----:B------:R-:W-:Y:S01]  /*5830*/  LOP3.LUT R43, R38, R43, R28, 0xfe, !PT ;  /* 0x0000002b262b7212 */ /* 0x000fe200078efe1c */
[----:B------:R-:W-:Y:S02]  /*5840*/  IMAD.IADD R41, R24, 0x1, -R41 ;  /* 0x0000000118297824 */ /* 0x000fe400078e0a29 */
[----:B------:R-:W-:Y:S01]  /*5850*/  IMAD.MOV.U32 R40, RZ, RZ, -0x1 ;  /* 0xffffffffff287424 */ /* 0x000fe200078e00ff */
[----:B0-----:R-:W-:Y:S06]  /*5860*/  @P0 BRA `(.L_x_38) ;  /* 0x0000008c00fc0947 */ /* 0x001fec0003800000 */
[----:B------:R-:W0:Y:S01]  /*5870*/  LDC.64 R28, c[0x0][0x5c8] ;  /* 0x00017200ff1c7b82 */ /* 0x000e220000000a00 */
[----:B------:R-:W-:Y:S01]  /*5880*/  ULDC.64 UR6, c[0x0][0x5c0] ;  /* 0x0001700000067ab9 */ /* 0x000fe20000000a00 */
[----:B------:R-:W-:Y:S01]  /*5890*/  BSSY B0, `(.L_x_38) ;  /* 0x00008fc000007945 */ /* 0x000fe20003800000 */
[-C--:B0-----:R-:W-:Y:S01]  /*58a0*/  IMAD R24, R39, R28.reuse, RZ ;  /* 0x0000001c27187224 */ /* 0x081fe200078e02ff */
[----:B------:R-:W-:Y:S01]  /*58b0*/  SHF.L.U64.HI R34, R28, 0x3, R29 ;  /* 0x000000031c227819 */ /* 0x000fe2000001021d */
[----:B------:R-:W-:-:S04]  /*58c0*/  IMAD.WIDE.U32 R26, R43, R28, R26 ;  /* 0x0000001c2b1a7225 */ /* 0x000fc800078e001a */
[----:B------:R-:W-:Y:S01]  /*58d0*/  IMAD R25, R43, R29, R24 ;  /* 0x0000001d2b197224 */ /* 0x000fe200078e0218 */
[----:B------:R-:W-:Y:S01]  /*58e0*/  IADD3 R24, P3, R26, UR6, RZ ;  /* 0x000000061a187c10 */ /* 0x000fe2000ff7e0ff */
[C---:B------:R-:W-:Y:S01]  /*58f0*/  IMAD.SHL.U32 R35, R28.reuse, 0x8, RZ ;  /* 0x000000081c237824 */ /* 0x040fe200078e00ff */
[----:B------:R-:W-:Y:S01]  /*5900*/  LEA R30, P2, R28, R26, 0x7 ;  /* 0x0000001a1c1e7211 */ /* 0x000fe200078438ff */
[----:B------:R-:W-:-:S03]  /*5910*/  IMAD.IADD R27, R27, 0x1, R25 ;  /* 0x000000011b1b7824 */ /* 0x000fc600078e0219 */
[----:B------:R-:W-:Y:S02]  /*5920*/  IADD3 R26, P1, P0, R26, UR6, R35 ;  /* 0x000000061a1a7c10 */ /* 0x000fe4000f83e023 */
[----:B------:R-:W-:Y:S02]  /*5930*/  IADD3.X R25, R27, UR7, RZ, P3, !PT ;  /* 0x000000071b197c10 */ /* 0x000fe40009ffe4ff */
[----:B------:R-:W-:Y:S02]  /*5940*/  FSETP.NEU.AND P3, PT, RZ, UR21, PT ;  /* 0x00000015ff007c0b */ /* 0x000fe4000bf6d000 */
[----:B------:R-:W-:Y:S02]  /*5950*/  LEA.HI.X R31, R28, R27, R29, 0x7, P2 ;  /* 0x0000001b1c1f7211 */ /* 0x000fe400010f3c1d */
[C---:B------:R-:W-:Y:S02]  /*5960*/  IADD3 R28, P2, R30.reuse, UR6, RZ ;  /* 0x000000061e1c7c10 */ /* 0x040fe4000ff5e0ff */
[----:B------:R-:W-:-:S02]  /*5970*/  IADD3 R30, P5, P6, R30, UR6, R35 ;  /* 0x000000061e1e7c10 */ /* 0x000fc4000febe023 */
[----:B------:R-:W-:Y:S02]  /*5980*/  IADD3.X R29, R31, UR7, RZ, P2, !PT ;  /* 0x000000071f1d7c10 */ /* 0x000fe400097fe4ff */
[--C-:B------:R-:W-:Y:S02]  /*5990*/  IADD3.X R27, R27, UR7, R34.reuse, P1, P0 ;  /* 0x000000071b1b7c10 */ /* 0x100fe40008fe0422 */
[----:B------:R-:W-:Y:S01]  /*59a0*/  IADD3.X R31, R31, UR7, R34, P5, P6 ;  /* 0x000000071f1f7c10 */ /* 0x000fe2000afec422 */
[----:B------:R-:W-:Y:S06]  /*59b0*/  @!P3 BRA `(.L_x_39) ;  /* 0x0000006c001cb947 */ /* 0x000fec0003800000 */
[----:B------:R-:W-:Y:S01]  /*59c0*/  ULDC.64 UR16, c[0x0][0x5b8] ;  /* 0x00016e0000107ab9 */ /* 0x000fe20000000a00 */
[----:B------:R-:W-:Y:S01]  /*59d0*/  ISETP.GE.AND P0, PT, R42, 0x1, PT ;  /* 0x000000012a00780c */ /* 0x000fe20003f06270 */
[----:B------:R-:W-:Y:S02]  /*59e0*/  UIMAD UR6, UR11, UR16, URZ ;  /* 0x000000100b0672a4 */ /* 0x000fe4000f8e023f */
[----:B------:R-:W-:Y:S01]  /*59f0*/  IMAD.U32 R35, RZ, RZ, UR16 ;  /* 0x00000010ff237e24 */ /* 0x000fe2000f8e00ff */
[----:B------:R-:W-:Y:S01]  /*5a00*/  BSSY B1, `(.L_x_40) ;  /* 0x0000010000017945 */ /* 0x000fe20003800000 */
[----:B------:R-:W-:Y:S01]  /*5a10*/  ISETP.LT.OR P3, PT, R41, 0x1, !P0 ;  /* 0x000000012900780c */ /* 0x000fe20004761670 */
[----:B------:R-:W-:Y:S02]  /*5a20*/  UIMAD UR6, UR22, UR17, UR6 ;  /* 0x00000011160672a4 */ /* 0x000fe4000f8e0206 */
[----:B------:R-:W-:Y:S01]  /*5a30*/  IMAD.WIDE.U32 R32, R35, UR22, R32 ;  /* 0x0000001623207c25 */ /* 0x000fe2000f8e0020 */
[----:B------:R-:W-:-:S03]  /*5a40*/  ULDC.64 UR10, c[0x0][0x5a8] ;  /* 0x00016a00000a7ab9 */ /* 0x000fc60000000a00 */
[----:B------:R-:W-:Y:S02]  /*5a50*/  IMAD.MOV.U32 R36, RZ, RZ, R32 ;  /* 0x000000ffff247224 */ /* 0x000fe400078e0020 */
[----:B------:R-:W-:Y:S01]  /*5a60*/  VIADD R37, R33, UR6 ;  /* 0x0000000621257c36 */ /* 0x000fe20008000000 */
[----:B------:R-:W-:Y:S02]  /*5a70*/  ULDC.64 UR6, c[0x0][0x5b0] ;  /* 0x00016c0000067ab9 */ /* 0x000fe40000000a00 */
[----:B------:R-:W-:Y:S02]  /*5a80*/  IMAD R34, R39, UR6, RZ ;  /* 0x0000000627227c24 */ /* 0x000fe4000f8e02ff */
[----:B------:R-:W-:-:S04]  /*5a90*/  IMAD.WIDE.U32 R32, R43, UR6, R36 ;  /* 0x000000062b207c25 */ /* 0x000fc8000f8e0024 */
[--C-:B------:R-:W-:Y:S01]  /*5aa0*/  IMAD R35, R43, UR7, R34.reuse ;  /* 0x000000072b237c24 */ /* 0x100fe2000f8e0222 */
[----:B------:R-:W-:Y:S02]  /*5ab0*/  IADD3 R32, P1, R32, UR10, RZ ;  /* 0x0000000a20207c10 */ /* 0x000fe4000ff3e0ff */
[----:B------:R-:W-:Y:S02]  /*5ac0*/  PRMT R34, RZ, 0x7610, R34 ;  /* 0x00007610ff227816 */ /* 0x000fe40000000022 */
[----:B------:R-:W-:Y:S01]  /*5ad0*/  IADD3.X R33, R33, UR11, R35, P1, !PT ;  /* 0x0000000b21217c10 */ /* 0x000fe20008ffe423 */
[----:B------:R-:W-:Y:S08]  /*5ae0*/  @P3 BRA `(.L_x_41) ;  /* 0x0000000000043947 */ /* 0x000ff00003800000 */
[----:B------:R0:W5:Y:S02]  /*5af0*/  LDG.E.U8 R34, desc[UR14][R32.64] ;  /* 0x0000000e20227981 */ /* 0x000164000c1e1100 */
.L_x_41:
[----:B------:R-:W-:Y:S05]  /*5b00*/  BSYNC B1 ;  /* 0x0000000000017941 */ /* 0x000fea0003800000 */
.L_x_40:
[----:B-----5:R-:W-:Y:S01]  /*5b10*/  LOP3.LUT R34, R34, 0xff, RZ, 0xc0, !PT ;  /* 0x000000ff22227812 */ /* 0x020fe200078ec0ff */
[----:B------:R-:W-:Y:S01]  /*5b20*/  BSSY B1, `(.L_x_42) ;  /* 0x000000b000017945 */ /* 0x000fe20003800000 */
[----:B------:R-:W-:Y:S02]  /*5b30*/  ISETP.LT.OR P2, PT, R41, 0x2, !P0 ;  /* 0x000000022900780c */ /* 0x000fe40004741670 */
[----:B------:R-:W-:-:S05]  /*5b40*/  F2FP.F16.E4M3.UNPACK_B R34, R34 ;  /* 0x00000022ff22723e */ /* 0x000fca00020006ff */
[----:B------:R-:W-:-:S05]  /*5b50*/  HADD2.F32 R34, -RZ, R34.H0_H0 ;  /* 0x20000022ff227230 */ /* 0x000fca0000004100 */
[----:B------:R-:W-:Y:S01]  /*5b60*/  FMUL R35, R34, UR21 ;  /* 0x0000001522237c20 */ /* 0x000fe20008400000 */
[----:B------:R-:W-:-:S03]  /*5b70*/  PRMT R34, RZ, 0x7610, R34 ;  /* 0x00007610ff227816 */ /* 0x000fc60000000022 */
[----:B------:R-:W-:-:S05]  /*5b80*/  FFMA R35, R226, UR20, R35 ;  /* 0x00000014e2237c23 */ /* 0x000fca0008000023 */
[----:B------:R-:W-:-:S05]  /*5b90*/  F2FP.SATFINITE.E4M3.F32.PACK_AB_MERGE_C R35, RZ, R35, RZ ;  /* 0x00000023ff23723e */ /* 0x000fca00048070ff */
[----:B------:R2:W-:Y:S01]  /*5ba0*/  @!P3 STG.E.U8 desc[UR14][R24.64], R35 ;  /* 0x000000231800b986 */ /* 0x0005e2000c10110e */
[----:B------:R-:W-:Y:S05]  /*5bb0*/  @P2 BRA `(.L_x_43) ;  /* 0x0000000000042947 */ /* 0x000fea0003800000 */
[----:B------:R3:W5:Y:S02]  /*5bc0*/  LDG.E.U8 R34, desc[UR14][R32.64+0x1] ;  /* 0x0000010e20227981 */ /* 0x000764000c1e1100 */
.L_x_43:
[----:B------:R-:W-:Y:S05]  /*5bd0*/  BSYNC B1 ;  /* 0x0000000000017941 */ /* 0x000fea0003800000 */
.L_x_42:
[----:B-----5:R-:W-:Y:S01]  /*5be0*/  LOP3.LUT R34, R34, 0xff, RZ, 0xc0, !PT ;  /* 0x000000ff22227812 */ /* 0x020fe200078ec0ff */
[----:B------:R-:W-:Y:S01]  /*5bf0*/  BSSY B1, `(.L_x_44) ;  /* 0x0000013000017945 */ /* 0x000fe20003800000 */
[----:B------:R-:W-:Y:S02]  /*5c00*/  IADD3 R45, P1, R43, 0x8, RZ ;  /* 0x000000082b2d7810 */ /* 0x000fe40007f3e0ff */
[----:B------:R-:W-:-:S03]  /*5c10*/  F2FP.F16.E4M3.UNPACK_B R34, R34 ;  /* 0x00000022ff22723e */ /* 0x000fc600020006ff */
[----:B--2---:R-:W-:Y:S01]  /*5c20*/  IMAD.X R35, RZ, RZ, R39, P1 ;  /* 0x000000ffff237224 */ /* 0x004fe200008e0627 */
[----:B------:R-:W-:Y:S01]  /*5c30*/  ISETP.GE.AND P1, PT, R42, 0x9, PT ;  /* 0x000000092a00780c */ /* 0x000fe20003f26270 */
[----:B------:R-:W-:Y:S02]  /*5c40*/  HADD2.F32 R34, -RZ, R34.H0_H0 ;  /* 0x20000022ff227230 */ /* 0x000fe40000004100 */
[----:B------:R-:W-:Y:S01]  /*5c50*/  IMAD R46, R35, UR6, RZ ;  /* 0x00000006232e7c24 */ /* 0x000fe2000f8e02ff */
[----:B------:R-:W-:Y:S02]  /*5c60*/  ISETP.LT.OR P5, PT, R41, 0x1, !P1 ;  /* 0x000000012900780c */ /* 0x000fe40004fa1670 */
[----:B------:R-:W-:Y:S01]  /*5c70*/  FMUL R44, R34, UR21 ;  /* 0x00000015222c7c20 */ /* 0x000fe20008400000 */
[----:B------:R-:W-:-:S04]  /*5c80*/  IMAD.WIDE.U32 R34, R45, UR6, R36 ;  /* 0x000000062d227c25 */ /* 0x000fc8000f8e0024 */
[----:B------:R-:W-:Y:S01]  /*5c90*/  FFMA R44, R225, UR20, R44 ;  /* 0x00000014e12c7c23 */ /* 0x000fe2000800002c */
[----:B------:R-:W-:Y:S01]  /*5ca0*/  IMAD R45, R45, UR7, R46 ;  /* 0x000000072d2d7c24 */ /* 0x000fe2000f8e022e */
[----:B------:R-:W-:-:S03]  /*5cb0*/  IADD3 R34, P3, R34, UR10, RZ ;  /* 0x0000000a22227c10 */ /* 0x000fc6000ff7e0ff */
[----:B------:R-:W-:Y:S02]  /*5cc0*/  F2FP.SATFINITE.E4M3.F32.PACK_AB_MERGE_C R47, RZ, R44, RZ ;  /* 0x0000002cff2f723e */ /* 0x000fe400048070ff */
[----:B------:R-:W-:Y:S02]  /*5cd0*/  IADD3.X R35, R35, UR11, R45, P3, !PT ;  /* 0x0000000b23237c10 */ /* 0x000fe40009ffe42d */
[----:B------:R-:W-:Y:S01]  /*5ce0*/  PRMT R44, RZ, 0x7610, R44 ;  /* 0x00007610ff2c7816 */ /* 0x000fe2000000002c */
[----:B------:R2:W-:Y:S01]  /*5cf0*/  @!P2 STG.E.U8 desc[UR14][R24.64+0x1], R47 ;  /* 0x0000012f1800a986 */ /* 0x0005e2000c10110e */
[----:B------:R-:W-:Y:S05]  /*5d00*/  @P5 BRA `(.L_x_45) ;  /* 0x0000000000045947 */ /* 0x000fea0003800000 */
[----:B------:R4:W5:Y:S02]  /*5d10*/  LDG.E.U8 R44, desc[UR14][R34.64] ;  /* 0x0000000e222c7981 */ /* 0x000964000c1e1100 */
.L_x_45:
[----:B------:R-:W-:Y:S05]  /*5d20*/  BSYNC B1 ;  /* 0x0000000000017941 */ /* 0x000fea0003800000 */
.L_x_44:
        /* <DEDUP_REMOVED lines=12> */
.L_x_47:
[----:B------:R-:W-:Y:S05]  /*5df0*/  BSYNC B1 ;  /* 0x0000000000017941 */ /* 0x000fea0003800000 */
.L_x_46:
[----:B-----5:R-:W-:Y:S01]  /*5e00*/  LOP3.LUT R44, R44, 0xff, RZ, 0xc0, !PT ;  /* 0x000000ff2c2c7812 */ /* 0x020fe200078ec0ff */
[----:B------:R-:W-:Y:S01]  /*5e10*/  BSSY B1, `(.L_x_48) ;  /* 0x000000b000017945 */ /* 0x000fe20003800000 */
[----:B------:R-:W-:Y:S02]  /*5e20*/  ISETP.LT.OR P3, PT, R41, 0x9, !P0 ;  /* 0x000000092900780c */ /* 0x000fe40004761670 */
[----:B------:R-:W-:-:S05]  /*5e30*/  F2FP.F16.E4M3.UNPACK_B R44, R44 ;  /* 0x0000002cff2c723e */ /* 0x000fca00020006ff */
[----:B------:R-:W-:-:S05]  /*5e40*/  HADD2.F32 R44, -RZ, R44.H0_H0 ;  /* 0x2000002cff2c7230 */ /* 0x000fca0000004100 */
[----:B------:R-:W-:-:S04]  /*5e50*/  FMUL R44, R44, UR21 ;  /* 0x000000152c2c7c20 */ /* 0x000fc80008400000 */
[----:B------:R-:W-:-:S05]  /*5e60*/  FFMA R44, R223, UR20, R44 ;  /* 0x00000014df2c7c23 */ /* 0x000fca000800002c */
[----:B0-----:R-:W-:Y:S02]  /*5e70*/  F2FP.SATFINITE.E4M3.F32.PACK_AB_MERGE_C R45, RZ, R44, RZ ;  /* 0x0000002cff2d723e */ /* 0x001fe400048070ff */
[----:B------:R-:W-:-:S03]  /*5e80*/  PRMT R44, RZ, 0x7610, R44 ;  /* 0x00007610ff2c7816 */ /* 0x000fc6000000002c */
[----:B------:R0:W-:Y:S01]  /*5e90*/  @!P2 STG.E.U8 desc[UR14][R26.64+0x1], R45 ;  /* 0x0000012d1a00a986 */ /* 0x0001e2000c10110e */
[----:B------:R-:W-:Y:S05]  /*5ea0*/  @P3 BRA `(.L_x_49) ;  /* 0x0000000000043947 */ /* 0x000fea0003800000 */
[----:B------:R0:W5:Y:S02]  /*5eb0*/  LDG.E.U8 R44, desc[UR14][R32.64+0x8] ;  /* 0x0000080e202c7981 */ /* 0x000164000c1e1100 */
.L_x_49:
[----:B------:R-:W-:Y:S05]  /*5ec0*/  BSYNC B1 ;  /* 0x0000000000017941 */ /* 0x000fea0003800000 */
.L_x_48:
[----:B-----5:R-:W-:Y:S01]  /*5ed0*/  LOP3.LUT R44, R44, 0xff, RZ, 0xc0, !PT ;  /* 0x000000ff2c2c7812 */ /* 0x020fe200078ec0ff */
[----:B------:R-:W-:Y:S01]  /*5ee0*/  BSSY B1, `(.L_x_50) ;  /* 0x000000b000017945 */ /* 0x000fe20003800000 */
[----:B------:R-:W-:Y:S02]  /*5ef0*/  ISETP.LT.OR P2, PT, R41, 0xa, !P0 ;  /* 0x0000000a2900780c */ /* 0x000fe40004741670 */
[----:B------:R-:W-:-:S05]  /*5f00*/  F2FP.F16.E4M3.UNPACK_B R44, R44 ;  /* 0x0000002cff2c723e */ /* 0x000fca00020006ff */
[----:B------:R-:W-:-:S05]  /*5f10*/  HADD2.F32 R44, -RZ, R44.H0_H0 ;  /* 0x2000002cff2c7230 */ /* 0x000fca0000004100 */
[----:B0-----:R-:W-:Y:S01]  /*5f20*/  FMUL R45, R44, UR21 ;  /* 0x000000152c2d7c20 */ /* 0x001fe20008400000 */
[----:B------:R-:W-:-:S03]  /*5f30*/  PRMT R44, RZ, 0x7610, R44 ;  /* 0x00007610ff2c7816 */ /* 0x000fc6000000002c */
[----:B------:R-:W-:-:S05]  /*5f40*/  FFMA R45, R222, UR20, R45 ;  /* 0x00000014de2d7c23 */ /* 0x000fca000800002d */
[----:B------:R-:W-:-:S05]  /*5f50*/  F2FP.SATFINITE.E4M3.F32.PACK_AB_MERGE_C R45, RZ, R45, RZ ;  /* 0x0000002dff2d723e */ /* 0x000fca00048070ff */
[----:B------:R0:W-:Y:S01]  /*5f60*/  @!P3 STG.E.U8 desc[UR14][R24.64+0x8], R45 ;  /* 0x0000082d1800b986 */ /* 0x0001e2000c10110e */
[----:B------:R-:W-:Y:S05]  /*5f70*/  @P2 BRA `(.L_x_51) ;  /* 0x0000000000042947 */ /* 0x000fea0003800000 */
[----:B------:R0:W5:Y:S02]  /*5f80*/  LDG.E.U8 R44, desc[UR14][R32.64+0x9] ;  /* 0x0000090e202c7981 */ /* 0x000164000c1e1100 */
.L_x_51:
[----:B------:R-:W-:Y:S05]  /*5f90*/  BSYNC B1 ;  /* 0x0000000000017941 */ /* 0x000fea0003800000 */
.L_x_50:
        /* <DEDUP_REMOVED lines=12> */
.L_x_53:
[----:B------:R-:W-:Y:S05]  /*6060*/  BSYNC B1 ;  /* 0x0000000000017941 */ /* 0x000fea0003800000 */
.L_x_52:
        /* <DEDUP_REMOVED lines=12> */
.L_x_55:
[----:B------:R-:W-:Y:S05]  /*6130*/  BSYNC B1 ;  /* 0x0000000000017941 */ /* 0x000fea0003800000 */
.L_x_54:
        /* <DEDUP_REMOVED lines=12> */
.L_x_57:
[----:B------:R-:W-:Y:S05]  /*6200*/  BSYNC B1 ;  /* 0x0000000000017941 */ /* 0x000fea0003800000 */
.L_x_56:
        /* <DEDUP_REMOVED lines=12> */
.L_x_59:
[----:B------:R-:W-:Y:S05]  /*62d0*/  BSYNC B1 ;  /* 0x0000000000017941 */ /* 0x000fea0003800000 */
.L_x_58:
        /* <DEDUP_REMOVED lines=12> */
.L_x_61:
[----:B------:R-:W-:Y:S05]  /*63a0*/  BSYNC B1 ;  /* 0x0000000000017941 */ /* 0x000fea0003800000 */
.L_x_60:
        /* <DEDUP_REMOVED lines=12> */
.L_x_63:
[----:B------:R-:W-:Y:S05]  /*6470*/  BSYNC B1 ;  /* 0x0000000000017941 */ /* 0x000fea0003800000 */
.L_x_62:
        /* <DEDUP_REMOVED lines=12> */
.L_x_65:
[----:B------:R-:W-:Y:S05]  /*6540*/  BSYNC B1 ;  /* 0x0000000000017941 */ /* 0x000fea0003800000 */
.L_x_64:
        /* <DEDUP_REMOVED lines=12> */
.L_x_67:
[----:B------:R-:W-:Y:S05]  /*6610*/  BSYNC B1 ;  /* 0x0000000000017941 */ /* 0x000fea0003800000 */
.L_x_66:
        /* <DEDUP_REMOVED lines=12> */
.L_x_69:
[----:B------:R-:W-:Y:S05]  /*66e0*/  BSYNC B1 ;  /* 0x0000000000017941 */ /* 0x000fea0003800000 */
.L_x_68:
        /* <DEDUP_REMOVED lines=12> */
.L_x_71:
[----:B------:R-:W-:Y:S05]  /*67b0*/  BSYNC B1 ;  /* 0x0000000000017941 */ /* 0x000fea0003800000 */
.L_x_70:
        /* <DEDUP_REMOVED lines=12> */
.L_x_73:
[----:B------:R-:W-:Y:S05]  /*6880*/  BSYNC B1 ;  /* 0x0000000000017941 */ /* 0x000fea0003800000 */
.L_x_72:
        /* <DEDUP_REMOVED lines=12> */
.L_x_75:
[----:B------:R-:W-:Y:S05]  /*6950*/  BSYNC B1 ;  /* 0x0000000000017941 */ /* 0x000fea0003800000 */
.L_x_74:
        /* <DEDUP_REMOVED lines=12> */
.L_x_77:
[----:B------:R-:W-:Y:S05]  /*6a20*/  BSYNC B1 ;  /* 0x0000000000017941 */ /* 0x000fea0003800000 */
.L_x_76:
        /* <DEDUP_REMOVED lines=12> */
.L_x_79:
[----:B------:R-:W-:Y:S05]  /*6af0*/  BSYNC B1 ;  /* 0x0000000000017941 */ /* 0x000fea0003800000 */
.L_x_78:
        /* <DEDUP_REMOVED lines=12> */
.L_x_81:
[----:B------:R-:W-:Y:S05]  /*6bc0*/  BSYNC B1 ;  /* 0x0000000000017941 */ /* 0x000fea0003800000 */
.L_x_80:
        /* <DEDUP_REMOVED lines=12> */
.L_x_83:
[----:B------:R-:W-:Y:S05]  /*6c90*/  BSYNC B1 ;  /* 0x0000000000017941 */ /* 0x000fea0003800000 */
.L_x_82:
        /* <DEDUP_REMOVED lines=12> */
.L_x_85:
[----:B------:R-:W-:Y:S05]  /*6d60*/  BSYNC B1 ;  /* 0x0000000000017941 */ /* 0x000fea0003800000 */
.L_x_84:
        /* <DEDUP_REMOVED lines=12> */
.L_x_87:
[----:B------:R-:W-:Y:S05]  /*6e30*/  BSYNC B1 ;  /* 0x0000000000017941 */ /* 0x000fea0003800000 */
.L_x_86:
        /* <DEDUP_REMOVED lines=12> */
.L_x_89:
[----:B------:R-:W-:Y:S05]  /*6f00*/  BSYNC B1 ;  /* 0x0000000000017941 */ /* 0x000fea0003800000 */
.L_x_88:
        /* <DEDUP_REMOVED lines=12> */
.L_x_91:
[----:B------:R-:W-:Y:S05]  /*6fd0*/  BSYNC B1 ;  /* 0x0000000000017941 */ /* 0x000fea0003800000 */
.L_x_90:
        /* <DEDUP_REMOVED lines=12> */
.L_x_93:
[----:B------:R-:W-:Y:S05]  /*70a0*/  BSYNC B1 ;  /* 0x0000000000017941 */ /* 0x000fea0003800000 */
.L_x_92:
        /* <DEDUP_REMOVED lines=12> */
.L_x_95:
[----:B------:R-:W-:Y:S05]  /*7170*/  BSYNC B1 ;  /* 0x0000000000017941 */ /* 0x000fea0003800000 */
.L_x_94:
        /* <DEDUP_REMOVED lines=12> */
.L_x_97:
[----:B------:R-:W-:Y:S05]  /*7240*/  BSYNC B1 ;  /* 0x0000000000017941 */ /* 0x000fea0003800000 */
.L_x_96:
        /* <DEDUP_REMOVED lines=12> */
.L_x_99:
[----:B------:R-:W-:Y:S05]  /*7310*/  BSYNC B1 ;  /* 0x0000000000017941 */ /* 0x000fea0003800000 */
.L_x_98:
        /* <DEDUP_REMOVED lines=12> */
.L_x_101:
[----:B------:R-:W-:Y:S05]  /*73e0*/  BSYNC B1 ;  /* 0x0000000000017941 */ /* 0x000fea0003800000 */
.L_x_100:
        /* <DEDUP_REMOVED lines=12> */
.L_x_103:
[----:B------:R-:W-:Y:S05]  /*74b0*/  BSYNC B1 ;  /* 0x0000000000017941 */ /* 0x000fea0003800000 */
.L_x_102:
        /* <DEDUP_REMOVED lines=12> */
.L_x_105:
[----:B------:R-:W-:Y:S05]  /*7580*/  BSYNC B1 ;  /* 0x0000000000017941 */ /* 0x000fea0003800000 */
.L_x_104:
        /* <DEDUP_REMOVED lines=12> */
.L_x_107:
[----:B------:R-:W-:Y:S05]  /*7650*/  BSYNC B1 ;  /* 0x0000000000017941 */ /* 0x000fea0003800000 */
.L_x_106:
        /* <DEDUP_REMOVED lines=12> */
.L_x_109:
[----:B------:R-:W-:Y:S05]  /*7720*/  BSYNC B1 ;  /* 0x0000000000017941 */ /* 0x000fea0003800000 */
.L_x_108:
        /* <DEDUP_REMOVED lines=12> */
.L_x_111:
[----:B------:R-:W-:Y:S05]  /*77f0*/  BSYNC B1 ;  /* 0x0000000000017941 */ /* 0x000fea0003800000 */
.L_x_110:
        /* <DEDUP_REMOVED lines=12> */
.L_x_113:
[----:B------:R-:W-:Y:S05]  /*78c0*/  BSYNC B1 ;  /* 0x0000000000017941 */ /* 0x000fea0003800000 */
.L_x_112:
        /* <DEDUP_REMOVED lines=12> */
.L_x_115:
[----:B------:R-:W-:Y:S05]  /*7990*/  BSYNC B1 ;  /* 0x0000000000017941 */ /* 0x000fea0003800000 */
.L_x_114:
        /* <DEDUP_REMOVED lines=12> */
.L_x_117:
[----:B------:R-:W-:Y:S05]  /*7a60*/  BSYNC B1 ;  /* 0x0000000000017941 */ /* 0x000fea0003800000 */
.L_x_116:
        /* <DEDUP_REMOVED lines=12> */
.L_x_119:
[----:B------:R-:W-:Y:S05]  /*7b30*/  BSYNC B1 ;  /* 0x0000000000017941 */ /* 0x000fea0003800000 */
.L_x_118:
        /* <DEDUP_REMOVED lines=12> */
.L_x_121:
[----:B------:R-:W-:Y:S05]  /*7c00*/  BSYNC B1 ;  /* 0x0000000000017941 */ /* 0x000fea0003800000 */
.L_x_120:
        /* <DEDUP_REMOVED lines=12> */
.L_x_123:
[----:B------:R-:W-:Y:S05]  /*7cd0*/  BSYNC B1 ;  /* 0x0000000000017941 */ /* 0x000fea0003800000 */
.L_x_122:
        /* <DEDUP_REMOVED lines=12> */
.L_x_125:
[----:B------:R-:W-:Y:S05]  /*7da0*/  BSYNC B1 ;  /* 0x0000000000017941 */ /* 0x000fea0003800000 */
.L_x_124:
        /* <DEDUP_REMOVED lines=12> */
.L_x_127:
[----:B------:R-:W-:Y:S05]  /*7e70*/  BSYNC B1 ;  /* 0x0000000000017941 */ /* 0x000fea0003800000 */
.L_x_126:
        /* <DEDUP_REMOVED lines=12> */
.L_x_129:
[----:B------:R-:W-:Y:S05]  /*7f40*/  BSYNC B1 ;  /* 0x0000000000017941 */ /* 0x000fea0003800000 */
.L_x_128:
        /* <DEDUP_REMOVED lines=12> */
.L_x_131:
[----:B------:R-:W-:Y:S05]  /*8010*/  BSYNC B1 ;  /* 0x0000000000017941 */ /* 0x000fea0003800000 */
.L_x_130:
        /* <DEDUP_REMOVED lines=12> */
.L_x_133:
[----:B------:R-:W-:Y:S05]  /*80e0*/  BSYNC B1 ;  /* 0x0000000000017941 */ /* 0x000fea0003800000 */
.L_x_132:
        /* <DEDUP_REMOVED lines=12> */
.L_x_135:
[----:B------:R-:W-:Y:S05]  /*81b0*/  BSYNC B1 ;  /* 0x0000000000017941 */ /* 0x000fea0003800000 */
.L_x_134:
        /* <DEDUP_REMOVED lines=12> */
.L_x_137:
[----:B------:R-:W-:Y:S05]  /*8280*/  BSYNC B1 ;  /* 0x0000000000017941 */ /* 0x000fea0003800000 */
.L_x_136:
        /* <DEDUP_REMOVED lines=12> */
.L_x_139:
[----:B------:R-:W-:Y:S05]  /*8350*/  BSYNC B1 ;  /* 0x0000000000017941 */ /* 0x000fea0003800000 */
.L_x_138:
        /* <DEDUP_REMOVED lines=12> */
.L_x_141:
[----:B------:R-:W-:Y:S05]  /*8420*/  BSYNC B1 ;  /* 0x0000000000017941 */ /* 0x000fea0003800000 */
.L_x_140:
        /* <DEDUP_REMOVED lines=12> */
.L_x_143:
[----:B------:R-:W-:Y:S05]  /*84f0*/  BSYNC B1 ;  /* 0x0000000000017941 */ /* 0x000fea0003800000 */
.L_x_142:
        /* <DEDUP_REMOVED lines=12> */
.L_x_145:
[----:B------:R-:W-:Y:S05]  /*85c0*/  BSYNC B1 ;  /* 0x0000000000017941 */ /* 0x000fea0003800000 */
.L_x_144:
        /* <DEDUP_REMOVED lines=12> */
.L_x_147:
[----:B------:R-:W-:Y:S05]  /*8690*/  BSYNC B1 ;  /* 0x0000000000017941 */ /* 0x000fea0003800000 */
.L_x_146:
        /* <DEDUP_REMOVED lines=12> */
.L_x_149:
[----:B------:R-:W-:Y:S05]  /*8760*/  BSYNC B1 ;  /* 0x0000000000017941 */ /* 0x000fea0003800000 */
.L_x_148:
        /* <DEDUP_REMOVED lines=12> */
.L_x_151:
[----:B------:R-:W-:Y:S05]  /*8830*/  BSYNC B1 ;  /* 0x0000000000017941 */ /* 0x000fea0003800000 */
.L_x_150:
        /* <DEDUP_REMOVED lines=12> */
.L_x_153:
[----:B------:R-:W-:Y:S05]  /*8900*/  BSYNC B1 ;  /* 0x0000000000017941 */ /* 0x000fea0003800000 */
.L_x_152:
        /* <DEDUP_REMOVED lines=12> */
.L_x_155:
[----:B------:R-:W-:Y:S05]  /*89d0*/  BSYNC B1 ;  /* 0x0000000000017941 */ /* 0x000fea0003800000 */
.L_x_154:
        /* <DEDUP_REMOVED lines=12> */
.L_x_157:
[----:B------:R-:W-:Y:S05]  /*8aa0*/  BSYNC B1 ;  /* 0x0000000000017941 */ /* 0x000fea0003800000 */
.L_x_156:
        /* <DEDUP_REMOVED lines=12> */
.L_x_159:
[----:B------:R-:W-:Y:S05]  /*8b70*/  BSYNC B1 ;  /* 0x0000000000017941 */ /* 0x000fea0003800000 */
.L_x_158:
        /* <DEDUP_REMOVED lines=12> */
.L_x_161:
[----:B------:R-:W-:Y:S05]  /*8c40*/  BSYNC B1 ;  /* 0x0000000000017941 */ /* 0x000fea0003800000 */
.L_x_160:
        /* <DEDUP_REMOVED lines=12> */
.L_x_163:
[----:B------:R-:W-:Y:S05]  /*8d10*/  BSYNC B1 ;  /* 0x0000000000017941 */ /* 0x000fea0003800000 */
.L_x_162:
[----:B-----5:R-:W-:Y:S01]  /*8d20*/  LOP3.LUT R44, R44, 0xff, RZ, 0xc0, !PT ;  /* 0x000000ff2c2c7812 */ /* 0x020fe200078ec0ff */
[----:B------:R-:W-:Y:S01]  /*8d30*/  BSSY B1, `(.L_x_164) ;  /* 0x000000b000017945 */ /* 0x000fe20003800000 */
[----:B------:R-:W-:Y:S02]  /*8d40*/  ISETP.LT.OR P2, PT, R41, 0x79, !P1 ;  /* 0x000000792900780c */ /* 0x000fe40004f41670 */
[----:B------:R-:W-:Y:S02]  /*8d50*/  F2FP.F16.E4M3.UNPACK_B R44, R44 ;  /* 0x0000002cff2c723e */ /* 0x000fe400020006ff */
[----:B0--3--:R-:W-:-:S03]  /*8d60*/  PRMT R32, RZ, 0x7610, R32 ;  /* 0x00007610ff207816 */ /* 0x009fc60000000020 */
[----:B------:R-:W-:-:S05]  /*8d70*/  HADD2.F32 R44, -RZ, R44.H0_H0 ;  /* 0x2000002cff2c7230 */ /* 0x000fca0000004100 */
[----:B------:R-:W-:-:S04]  /*8d80*/  FMUL R44, R44, UR21 ;  /* 0x000000152c2c7c20 */ /* 0x000fc80008400000 */
[----:B------:R-:W-:-:S05]  /*8d90*/  FFMA R44, R165, UR20, R44 ;  /* 0x00000014a52c7c23 */ /* 0x000fca000800002c */
[----:B------:R-:W-:-:S05]  /*8da0*/  F2FP.SATFINITE.E4M3.F32.PACK_AB_MERGE_C R33, RZ, R44, RZ ;  /* 0x0000002cff21723e */ /* 0x000fca00048070ff */
[----:B------:R0:W-:Y:S01]  /*8db0*/  @!P0 STG.E.U8 desc[UR14][R24.64+0x79], R33 ;  /* 0x0000792118008986 */ /* 0x0001e2000c10110e */
[----:B------:R-:W-:Y:S05]  /*8dc0*/  @P2 BRA `(.L_x_165) ;  /* 0x0000000000042947 */ /* 0x000fea0003800000 */
[----:B------:R3:W5:Y:S02]  /*8dd0*/  LDG.E.U8 R32, desc[UR14][R34.64+0x78] ;  /* 0x0000780e22207981 */ /* 0x000764000c1e1100 */
.L_x_165:
[----:B------:R-:W-:Y:S05]  /*8de0*/  BSYNC B1 ;  /* 0x0000000000017941 */ /* 0x000fea0003800000 */
.L_x_164:
[----:B-----5:R-:W-:Y:S01]  /*8df0*/  LOP3.LUT R32, R32, 0xff, RZ, 0xc0, !PT ;  /* 0x000000ff20207812 */ /* 0x020fe200078ec0ff */
[----:B------:R-:W-:Y:S01]  /*8e00*/  BSSY B1, `(.L_x_166) ;  /* 0x000000b000017945 */ /* 0x000fe20003800000 */
[----:B------:R-:W-:Y:S02]  /*8e10*/  ISETP.LT.OR P1, PT, R41, 0x7a, !P1 ;  /* 0x0000007a2900780c */ /* 0x000fe40004f21670 */
[----:B------:R-:W-:Y:S02]  /*8e20*/  F2FP.F16.E4M3.UNPACK_B R32, R32 ;  /* 0x00000020ff20723e */ /* 0x000fe400020006ff */
[----:B0-2---:R-:W-:-:S03]  /*8e30*/  PRMT R24, RZ, 0x7610, R24 ;  /* 0x00007610ff187816 */ /* 0x005fc60000000018 */
[----:B------:R-:W-:-:S05]  /*8e40*/  HADD2.F32 R32, -RZ, R32.H0_H0 ;  /* 0x20000020ff207230 */ /* 0x000fca0000004100 */
[----:B------:R-:W-:-:S04]  /*8e50*/  FMUL R25, R32, UR21 ;  /* 0x0000001520197c20 */ /* 0x000fc80008400000 */
[----:B------:R-:W-:-:S05]  /*8e60*/  FFMA R25, R164, UR20, R25 ;  /* 0x00000014a4197c23 */ /* 0x000fca0008000019 */
[----:B------:R-:W-:-:S05]  /*8e70*/  F2FP.SATFINITE.E4M3.F32.PACK_AB_MERGE_C R25, RZ, R25, RZ ;  /* 0x00000019ff19723e */ /* 0x000fca00048070ff */
[----:B------:R0:W-:Y:S01]  /*8e80*/  @!P2 STG.E.U8 desc[UR14][R26.64+0x78], R25 ;  /* 0x000078191a00a986 */ /* 0x0001e2000c10110e */
[----:B------:R-:W-:Y:S05]  /*8e90*/  @P1 BRA `(.L_x_167) ;  /* 0x0000000000041947 */ /* 0x000fea0003800000 */
[----:B------:R2:W5:Y:S02]  /*8ea0*/  LDG.E.U8 R24, desc[UR14][R34.64+0x79] ;  /* 0x0000790e22187981 */ /* 0x000564000c1e1100 */
.L_x_167:
[----:B------:R-:W-:Y:S05]  /*8eb0*/  BSYNC B1 ;  /* 0x0000000000017941 */ /* 0x000fea0003800000 */
.L_x_166:
[----:B-----5:R-:W-:Y:S01]  /*8ec0*/  LOP3.LUT R24, R24, 0xff, RZ, 0xc0, !PT ;  /* 0x000000ff18187812 */ /* 0x020fe200078ec0ff */
[----:B------:R-:W-:Y:S01]  /*8ed0*/  BSSY B1, `(.L_x_168) ;  /* 0x0000013000017945 */ /* 0x000fe20003800000 */
[----:B------:R-:W-:Y:S02]  /*8ee0*/  IADD3 R33, P0, R43, 0x80, RZ ;  /* 0x000000802b217810 */ /* 0x000fe40007f1e0ff */
[----:B------:R-:W-:-:S03]  /*8ef0*/  F2FP.F16.E4M3.UNPACK_B R24, R24 ;  /* 0x00000018ff18723e */ /* 0x000fc600020006ff */
[----:B0-----:R-:W-:Y:S01]  /*8f00*/  IMAD.X R25, RZ, RZ, R39, P0 ;  /* 0x000000ffff197224 */ /* 0x001fe200000e0627 */
[----:B------:R-:W-:Y:S01]  /*8f10*/  ISETP.GE.AND P0, PT, R42, 0x81, PT ;  /* 0x000000812a00780c */ /* 0x000fe20003f06270 */
[----:B------:R-:W-:Y:S02]  /*8f20*/  HADD2.F32 R24, -RZ, R24.H0_H0 ;  /* 0x20000018ff187230 */ /* 0x000fe40000004100 */
[----:B--234-:R-:W-:Y:S01]  /*8f30*/  IMAD R34, R25, UR6, RZ ;  /* 0x0000000619227c24 */ /* 0x01cfe2000f8e02ff */
        /* <DEDUP_REMOVED lines=12> */
.L_x_169:
[----:B------:R-:W-:Y:S05]  /*9000*/  BSYNC B1 ;  /* 0x0000000000017941 */ /* 0x000fea0003800000 */
.L_x_168:
[----:B-----5:R-:W-:Y:S01]  /*9010*/  LOP3.LUT R32, R32, 0xff, RZ, 0xc0, !PT ;  /* 0x000000ff20207812 */ /* 0x020fe200078ec0ff */
[----:B------:R-:W-:Y:S01]  /*9020*/  BSSY B1, `(.L_x_170) ;  /* 0x000000b000017945 */ /* 0x000fe20003800000 */
[----:B------:R-:W-:Y:S02]  /*9030*/  ISETP.LT.OR P2, PT, R41, 0x2, !P0 ;  /* 0x000000022900780c */ /* 0x000fe40004741670 */
[----:B------:R-:W-:Y:S02]  /*9040*/  F2FP.F16.E4M3.UNPACK_B R32, R32 ;  /* 0x00000020ff20723e */ /* 0x000fe400020006ff */
[----:B0-----:R-:W-:-:S03]  /*9050*/  PRMT R26, RZ, 0x7610, R26 ;  /* 0x00007610ff1a7816 */ /* 0x001fc6000000001a */
[----:B------:R-:W-:-:S05]  /*9060*/  HADD2.F32 R32, -RZ, R32.H0_H0 ;  /* 0x20000020ff207230 */ /* 0x000fca0000004100 */
[----:B------:R-:W-:-:S04]  /*9070*/  FMUL R27, R32, UR21 ;  /* 0x00000015201b7c20 */ /* 0x000fc80008400000 */
[----:B------:R-:W-:-:S05]  /*9080*/  FFMA R27, R162, UR20, R27 ;  /* 0x00000014a21b7c23 */ /* 0x000fca000800001b */
[----:B------:R-:W-:-:S05]  /*9090*/  F2FP.SATFINITE.E4M3.F32.PACK_AB_MERGE_C R27, RZ, R27, RZ ;  /* 0x0000001bff1b723e */ /* 0x000fca00048070ff */
[----:B------:R0:W-:Y:S01]  /*90a0*/  @!P3 STG.E.U8 desc[UR14][R28.64], R27 ;  /* 0x0000001b1c00b986 */ /* 0x0001e2000c10110e */
[----:B------:R-:W-:Y:S05]  /*90b0*/  @P2 BRA `(.L_x_171) ;  /* 0x0000000000042947 */ /* 0x000fea0003800000 */
[----:B------:R3:W5:Y:S02]  /*90c0*/  LDG.E.U8 R26, desc[UR14][R24.64+0x1] ;  /* 0x0000010e181a7981 */ /* 0x000764000c1e1100 */
.L_x_171:
[----:B------:R-:W-:Y:S05]  /*90d0*/  BSYNC B1 ;  /* 0x0000000000017941 */ /* 0x000fea0003800000 */
.L_x_170:
[----:B-----5:R-:W-:Y:S01]  /*90e0*/  LOP3.LUT R26, R26, 0xff, RZ, 0xc0, !PT ;  /* 0x000000ff1a1a7812 */ /* 0x020fe200078ec0ff */
[----:B------:R-:W-:Y:S01]  /*90f0*/  BSSY B1, `(.L_x_172) ;  /* 0x0000013000017945 */ /* 0x000fe20003800000 */
[----:B------:R-:W-:Y:S02]  /*9100*/  IADD3 R43, P1, R43, 0x88, RZ ;  /* 0x000000882b2b7810 */ /* 0x000fe40007f3e0ff */
[----:B------:R-:W-:Y:S02]  /*9110*/  F2FP.F16.E4M3.UNPACK_B R26, R26 ;  /* 0x0000001aff1a723e */ /* 0x000fe400020006ff */
[----:B------:R-:W-:Y:S01]  /*9120*/  PRMT R32, RZ, 0x7610, R32 ;  /* 0x00007610ff207816 */ /* 0x000fe20000000020 */
[----:B------:R-:W-:Y:S01]  /*9130*/  IMAD.X R38, RZ, RZ, R39, P1 ;  /* 0x000000ffff267224 */ /* 0x000fe200008e0627 */
[----:B------:R-:W-:Y:S01]  /*9140*/  ISETP.GE.AND P1, PT, R42, 0x89, PT ;  /* 0x000000892a00780c */ /* 0x000fe20003f26270 */
[----:B------:R-:W-:Y:S02]  /*9150*/  HADD2.F32 R26, -RZ, R26.H0_H0 ;  /* 0x2000001aff1a7230 */ /* 0x000fe40000004100 */
[----:B------:R-:W-:Y:S01]  /*9160*/  IMAD R38, R38, UR6, RZ ;  /* 0x0000000626267c24 */ /* 0x000fe2000f8e02ff */
[----:B------:R-:W-:Y:S01]  /*9170*/  ISETP.LT.OR P5, PT, R41, 0x1, !P1 ;  /* 0x000000012900780c */ /* 0x000fe20004fa1670 */
[----:B------:R-:W-:-:S04]  /*9180*/  IMAD.WIDE.U32 R36, R43, UR6, R36 ;  /* 0x000000062b247c25 */ /* 0x000fc8000f8e0024 */
[----:B------:R-:W-:Y:S01]  /*9190*/  FMUL R26, R26, UR21 ;  /* 0x000000151a1a7c20 */ /* 0x000fe20008400000 */
[----:B------:R-:W-:-:S03]  /*91a0*/  IMAD R43, R43, UR7, R38 ;  /* 0x000000072b2b7c24 */ /* 0x000fc6000f8e0226 */
[----:B------:R-:W-:Y:S01]  /*91b0*/  FFMA R161, R161, UR20, R26 ;  /* 0x00000014a1a17c23 */ /* 0x000fe2000800001a */
[----:B------:R-:W-:-:S04]  /*91c0*/  IADD3 R26, P3, R36, UR10, RZ ;  /* 0x0000000a241a7c10 */ /* 0x000fc8000ff7e0ff */
[----:B------:R-:W-:Y:S02]  /*91d0*/  F2FP.SATFINITE.E4M3.F32.PACK_AB_MERGE_C R161, RZ, R161, RZ ;  /* 0x000000a1ffa1723e */ /* 0x000fe400048070ff */
[----:B0-----:R-:W-:-:S03]  /*91e0*/  IADD3.X R27, R37, UR11, R43, P3, !PT ;  /* 0x0000000b251b7c10 */ /* 0x001fc60009ffe42b */
[----:B------:R0:W-:Y:S01]  /*91f0*/  @!P2 STG.E.U8 desc[UR14][R28.64+0x1], R161 ;  /* 0x000001a11c00a986 */ /* 0x0001e2000c10110e */
[----:B------:R-:W-:Y:S05]  /*9200*/  @P5 BRA `(.L_x_173) ;  /* 0x0000000000045947 */ /* 0x000fea0003800000 */
[----:B------:R4:W5:Y:S02]  /*9210*/  LDG.E.U8 R32, desc[UR14][R26.64] ;  /* 0x0000000e1a207981 */ /* 0x000964000c1e1100 */
.L_x_173:
[----:B------:R-:W-:Y:S05]  /*9220*/  BSYNC B1 ;  /* 0x0000000000017941 */ /* 0x000fea0003800000 */
.L_x_172:
        /* <DEDUP_REMOVED lines=12> */
.L_x_175:
[----:B------:R-:W-:Y:S05]  /*92f0*/  BSYNC B1 ;  /* 0x0000000000017941 */ /* 0x000fea0003800000 */
.L_x_174:
        /* <DEDUP_REMOVED lines=12> */
.L_x_177:
[----:B------:R-:W-:Y:S05]  /*93c0*/  BSYNC B1 ;  /* 0x0000000000017941 */ /* 0x000fea0003800000 */
.L_x_176:
        /* <DEDUP_REMOVED lines=12> */
.L_x_179:
[----:B------:R-:W-:Y:S05]  /*9490*/  BSYNC B1 ;  /* 0x0000000000017941 */ /* 0x000fea0003800000 */
.L_x_178:
        /* <DEDUP_REMOVED lines=12> */
.L_x_181:
[----:B------:R-:W-:Y:S05]  /*9560*/  BSYNC B1 ;  /* 0x0000000000017941 */ /* 0x000fea0003800000 */
.L_x_180:
        /* <DEDUP_REMOVED lines=12> */
.L_x_183:
[----:B------:R-:W-:Y:S05]  /*9630*/  BSYNC B1 ;  /* 0x0000000000017941 */ /* 0x000fea0003800000 */
.L_x_182:
        /* <DEDUP_REMOVED lines=12> */
.L_x_185:
[----:B------:R-:W-:Y:S05]  /*9700*/  BSYNC B1 ;  /* 0x0000000000017941 */ /* 0x000fea0003800000 */
.L_x_184:
        /* <DEDUP_REMOVED lines=12> */
.L_x_187:
[----:B------:R-:W-:Y:S05]  /*97d0*/  BSYNC B1 ;  /* 0x0000000000017941 */ /* 0x000fea0003800000 */
.L_x_186:
        /* <DEDUP_REMOVED lines=12> */
.L_x_189:
[----:B------:R-:W-:Y:S05]  /*98a0*/  BSYNC B1 ;  /* 0x0000000000017941 */ /* 0x000fea0003800000 */
.L_x_188:
        /* <DEDUP_REMOVED lines=12> */
.L_x_191:
[----:B------:R-:W-:Y:S05]  /*9970*/  BSYNC B1 ;  /* 0x0000000000017941 */ /* 0x000fea0003800000 */
.L_x_190:
[----:B-----5:R-:W-:Y:S01]  /*9980*/  LOP3.LUT R32, R32, 0xff, RZ, 0xc0, !PT ;  /* 0x000000ff20207812 */ /* 0x020fe200078ec0ff */
[----:B------:R-:W-:Y:S01]  /*9990*/  BSSY B1, `(.L_x_192) ;  /* 0x000000b000017945 */ /* 0x000fe20003800000 */
[----:B------:R-:W-:Y:S02]  /*99a0*/  ISETP.LT.OR P3, PT, R41, 0x19, !P0 ;  /* 0x000000192900780c */ /* 0x000fe40004761670 */
[----:B------:R-:W-:-:S05]  /*99b0*/  F2FP.F16.E4M3.UNPACK_B R32, R32 ;  /* 0x00000020ff20723e */ /* 0x000fca00020006ff */
[----:B------:R-:W-:-:S05]  /*99c0*/  HADD2.F32 R32, -RZ, R32.H0_H0 ;  /* 0x20000020ff207230 */ /* 0x000fca0000004100 */
[----:B------:R-:W-:-:S04]  /*99d0*/  FMUL R32, R32, UR21 ;  /* 0x0000001520207c20 */ /* 0x000fc80008400000 */
[----:B------:R-:W-:Y:S01]  /*99e0*/  FFMA R32, R23, UR20, R32 ;  /* 0x0000001417207c23 */ /* 0x000fe20008000020 */
[----:B------:R-:W-:-:S04]  /*99f0*/  PRMT R23, RZ, 0x7610, R23 ;  /* 0x00007610ff177816 */ /* 0x000fc80000000017 */
[----:B0-----:R-:W-:-:S05]  /*9a00*/  F2FP.SATFINITE.E4M3.F32.PACK_AB_MERGE_C R33, RZ, R32, RZ ;  /* 0x00000020ff21723e */ /* 0x001fca00048070ff */
[----:B------:R0:W-:Y:S01]  /*9a10*/  @!P2 STG.E.U8 desc[UR14][R30.64+0x11], R33 ;  /* 0x000011211e00a986 */ /* 0x0001e2000c10110e */
[----:B------:R-:W-:Y:S05]  /*9a20*/  @P3 BRA `(.L_x_193) ;  /* 0x0000000000043947 */ /* 0x000fea0003800000 */
[----:B------:R0:W5:Y:S02]  /*9a30*/  LDG.E.U8 R23, desc[UR14][R24.64+0x18] ;  /* 0x0000180e18177981 */ /* 0x000164000c1e1100 */
.L_x_193:
[----:B------:R-:W-:Y:S05]  /*9a40*/  BSYNC B1 ;  /* 0x0000000000017941 */ /* 0x000fea0003800000 */
.L_x_192:
        /* <DEDUP_REMOVED lines=8> */
[----:B------:R-:W-:-:S05]  /*9ad0*/  F2FP.SATFINITE.E4M3.F32.PACK_AB_MERGE_C R23, RZ, R23, RZ ;  /* 0x00000017ff17723e */ /* 0x000fca00048070ff */
[----:B------:R0:W-:Y:S01]  /*9ae0*/  @!P3 STG.E.U8 desc[UR14][R28.64+0x18], R23 ;  /* 0x000018171c00b986 */ /* 0x0001e2000c10110e */
[----:B------:R-:W-:Y:S05]  /*9af0*/  @P2 BRA `(.L_x_195) ;  /* 0x0000000000042947 */ /* 0x000fea0003800000 */
[----:B------:R0:W5:Y:S02]  /*9b00*/  LDG.E.U8 R22, desc[UR14][R24.64+0x19] ;  /* 0x0000190e18167981 */ /* 0x000164000c1e1100 */
.L_x_195:
[----:B------:R-:W-:Y:S05]  /*9b10*/  BSYNC B1 ;  /* 0x0000000000017941 */ /* 0x000fea0003800000 */
.L_x_194:
        /* <DEDUP_REMOVED lines=12> */
.L_x_197:
[----:B------:R-:W-:Y:S05]  /*9be0*/  BSYNC B1 ;  /* 0x0000000000017941 */ /* 0x000fea0003800000 */
.L_x_196:
        /* <DEDUP_REMOVED lines=12> */
.L_x_199:
[----:B------:R-:W-:Y:S05]  /*9cb0*/  BSYNC B1 ;  /* 0x0000000000017941 */ /* 0x000fea0003800000 */
.L_x_198:
        /* <DEDUP_REMOVED lines=12> */
.L_x_201:
[----:B------:R-:W-:Y:S05]  /*9d80*/  BSYNC B1 ;  /* 0x0000000000017941 */ /* 0x000fea0003800000 */
.L_x_200:
        /* <DEDUP_REMOVED lines=12> */
.L_x_203:
[----:B------:R-:W-:Y:S05]  /*9e50*/  BSYNC B1 ;  /* 0x0000000000017941 */ /* 0x000fea0003800000 */
.L_x_202:
        /* <DEDUP_REMOVED lines=12> */
.L_x_205:
[----:B------:R-:W-:Y:S05]  /*9f20*/  BSYNC B1 ;  /* 0x0000000000017941 */ /* 0x000fea0003800000 */
.L_x_204:
        /* <DEDUP_REMOVED lines=12> */
.L_x_207:
[----:B------:R-:W-:Y:S05]  /*9ff0*/  BSYNC B1 ;  /* 0x0000000000017941 */ /* 0x000fea0003800000 */
.L_x_206:
        /* <DEDUP_REMOVED lines=12> */
.L_x_209:
[----:B------:R-:W-:Y:S05]  /*a0c0*/  BSYNC B1 ;  /* 0x0000000000017941 */ /* 0x000fea0003800000 */
.L_x_208:
        /* <DEDUP_REMOVED lines=12> */
.L_x_211:
[----:B------:R-:W-:Y:S05]  /*a190*/  BSYNC B1 ;  /* 0x0000000000017941 */ /* 0x000fea0003800000 */
.L_x_210:
        /* <DEDUP_REMOVED lines=12> */
.L_x_213:
[----:B------:R-:W-:Y:S05]  /*a260*/  BSYNC B1 ;  /* 0x0000000000017941 */ /* 0x000fea0003800000 */
.L_x_212:
        /* <DEDUP_REMOVED lines=12> */
.L_x_215:
[----:B------:R-:W-:Y:S05]  /*a330*/  BSYNC B1 ;  /* 0x0000000000017941 */ /* 0x000fea0003800000 */
.L_x_214:
        /* <DEDUP_REMOVED lines=12> */
.L_x_217:
[----:B------:R-:W-:Y:S05]  /*a400*/  BSYNC B1 ;  /* 0x0000000000017941 */ /* 0x000fea0003800000 */
.L_x_216:
        /* <DEDUP_REMOVED lines=12> */
.L_x_219:
[----:B------:R-:W-:Y:S05]  /*a4d0*/  BSYNC B1 ;  /* 0x0000000000017941 */ /* 0x000fea0003800000 */
.L_x_218:
        /* <DEDUP_REMOVED lines=12> */
.L_x_221:
[----:B------:R-:W-:Y:S05]  /*a5a0*/  BSYNC B1 ;  /* 0x0000000000017941 */ /* 0x000fea0003800000 */
.L_x_220:
        /* <DEDUP_REMOVED lines=12> */
.L_x_223:
[----:B------:R-:W-:Y:S05]  /*a670*/  BSYNC B1 ;  /* 0x0000000000017941 */ /* 0x000fea0003800000 */
.L_x_222:
        /* <DEDUP_REMOVED lines=12> */
.L_x_225:
[----:B------:R-:W-:Y:S05]  /*a740*/  BSYNC B1 ;  /* 0x0000000000017941 */ /* 0x000fea0003800000 */
.L_x_224:
        /* <DEDUP_REMOVED lines=12> */
.L_x_227:
[----:B------:R-:W-:Y:S05]  /*a810*/  BSYNC B1 ;  /* 0x0000000000017941 */ /* 0x000fea0003800000 */
.L_x_226:
        /* <DEDUP_REMOVED lines=12> */
.L_x_229:
[----:B------:R-:W-:Y:S05]  /*a8e0*/  BSYNC B1 ;  /* 0x0000000000017941 */ /* 0x000fea0003800000 */
.L_x_228:
        /* <DEDUP_REMOVED lines=12> */
.L_x_231:
[----:B------:R-:W-:Y:S05]  /*a9b0*/  BSYNC B1 ;  /* 0x0000000000017941 */ /* 0x000fea0003800000 */
.L_x_230:
        /* <DEDUP_REMOVED lines=12> */
.L_x_233:
[----:B------:R-:W-:Y:S05]  /*aa80*/  BSYNC B1 ;  /* 0x0000000000017941 */ /* 0x000fea0003800000 */
.L_x_232:
        /* <DEDUP_REMOVED lines=12> */
.L_x_235:
[----:B------:R-:W-:Y:S05]  /*ab50*/  BSYNC B1 ;  /* 0x0000000000017941 */ /* 0x000fea0003800000 */
.L_x_234:
[----:B-----5:R-:W-:Y:S01]  /*ab60*/  LOP3.LUT R2, R2, 0xff, RZ, 0xc0, !PT ;  /* 0x000000ff02027812 */ /* 0x020fe200078ec0ff */
[----:B------:R-:W-:Y:S01]  /*ab70*/  BSSY B1, `(.L_x_236) ;  /* 0x000000b000017945 */ /* 0x000fe20003800000 */
[----:B------:R-:W-:Y:S02]  /*ab80*/  ISETP.LT.OR P3, PT, R41, 0x41, !P1 ;  /* 0x000000412900780c */ /* 0x000fe40004f61670 */
[----:B------:R-:W-:-:S05]  /*ab90*/  F2FP.F16.E4M3.UNPACK_B R2, R2 ;  /* 0x00000002ff02723e */ /* 0x000fca00020006ff */
[----:B------:R-:W-:-:S05]  /*aba0*/  HADD2.F32 R2, -RZ, R2.H0_H0 ;  /* 0x20000002ff027230 */ /* 0x000fca0000004100 */
[----:B0-----:R-:W-:-:S04]  /*abb0*/  FMUL R3, R2, UR21 ;  /* 0x0000001502037c20 */ /* 0x001fc80008400000 */
[----:B------:R-:W-:Y:S01]  /*abc0*/  FFMA R3, R0, UR20, R3 ;  /* 0x0000001400037c23 */ /* 0x000fe20008000003 */
[----:B------:R-:W-:-:S04]  /*abd0*/  PRMT R0, RZ, 0x7610, R0 ;  /* 0x00007610ff007816 */ /* 0x000fc80000000000 */
[----:B------:R-:W-:-:S05]  /*abe0*/  F2FP.SATFINITE.E4M3.F32.PACK_AB_MERGE_C R3, RZ, R3, RZ ;  /* 0x00000003ff03723e */ /* 0x000fca00048070ff */
[----:B------:R0:W-:Y:S01]  /*abf0*/  @!P2 STG.E.U8 desc[UR14][R28.64+0x41], R3 ;  /* 0x000041031c00a986 */ /* 0x0001e2000c10110e */
[----:B------:R-:W-:Y:S05]  /*ac00*/  @P3 BRA `(.L_x_237) ;  /* 0x0000000000043947 */ /* 0x000fea0003800000 */
[----:B------:R0:W5:Y:S02]  /*ac10*/  LDG.E.U8 R0, desc[UR14][R26.64+0x40] ;  /* 0x0000400e1a007981 */ /* 0x000164000c1e1100 */
.L_x_237:
[----:B------:R-:W-:Y:S05]  /*ac20*/  BSYNC B1 ;  /* 0x0000000000017941 */ /* 0x000fea0003800000 */
.L_x_236:
[----:B------:R-:W2:Y:S01]  /*ac30*/  LDL.LU R2, [R1] ;  /* 0x0000000001027983 */ /* 0x000ea20000300800 */
[----:B-----5:R-:W-:Y:S01]  /*ac40*/  LOP3.LUT R0, R0, 0xff, RZ, 0xc0, !PT ;  /* 0x000000ff00007812 */ /* 0x020fe200078ec0ff */
[----:B------:R-:W-:Y:S01]  /*ac50*/  BSSY B1, `(.L_x_238) ;  /* 0x000000b000017945 */ /* 0x000fe20003800000 */
[----:B------:R-:W-:Y:S02]  /*ac60*/  ISETP.LT.OR P2, PT, R41, 0x42, !P1 ;  /* 0x000000422900780c */ /* 0x000fe40004f41670 */
[----:B------:R-:W-:-:S05]  /*ac70*/  F2FP.F16.E4M3.UNPACK_B R0, R0 ;  /* 0x00000000ff00723e */ /* 0x000fca00020006ff */
[----:B------:R-:W-:-:S05]  /*ac80*/  HADD2.F32 R0, -RZ, R0.H0_H0 ;  /* 0x20000000ff007230 */ /* 0x000fca0000004100 */
[----:B------:R-:W-:-:S04]  /*ac90*/  FMUL R0, R0, UR21 ;  /* 0x0000001500007c20 */ /* 0x000fc80008400000 */
[----:B--2---:R-:W-:-:S05]  /*aca0*/  FFMA R0, R2, UR20, R0 ;  /* 0x0000001402007c23 */ /* 0x004fca0008000000 */
[----:B0-----:R-:W-:Y:S02]  /*acb0*/  F2FP.SATFINITE.E4M3.F32.PACK_AB_MERGE_C R3, RZ, R0, RZ ;  /* 0x00000000ff03723e */ /* 0x001fe400048070ff */
[----:B------:R-:W-:-:S03]  /*acc0*/  PRMT R0, RZ, 0x7610, R0 ;  /* 0x00007610ff007816 */ /* 0x000fc60000000000 */
[----:B------:R0:W-:Y:S01]  /*acd0*/  @!P3 STG.E.U8 desc[UR14][R30.64+0x40], R3 ;  /* 0x000040031e00b986 */ /* 0x0001e2000c10110e */
[----:B------:R-:W-:Y:S05]  /*ace0*/  @P2 BRA `(.L_x_239) ;  /* 0x0000000000042947 */ /* 0x000fea0003800000 */
[----:B------:R2:W5:Y:S02]  /*acf0*/  LDG.E.U8 R0, desc[UR14][R26.64+0x41] ;  /* 0x0000410e1a007981 */ /* 0x000564000c1e1100 */
.L_x_239:
[----:B------:R-:W-:Y:S05]  /*ad00*/  BSYNC B1 ;  /* 0x0000000000017941 */ /* 0x000fea0003800000 */
.L_x_238:
[----:B------:R-:W3:Y:S01]  /*ad10*/  LDL.LU R2, [R1+0x4] ;  /* 0x0000040001027983 */ /* 0x000ee20000300800 */
[----:B-----5:R-:W-:Y:S01]  /*ad20*/  LOP3.LUT R0, R0, 0xff, RZ, 0xc0, !PT ;  /* 0x000000ff00007812 */ /* 0x020fe200078ec0ff */
[----:B------:R-:W-:Y:S01]  /*ad30*/  BSSY B1, `(.L_x_240) ;  /* 0x000000b000017945 */ /* 0x000fe20003800000 */
[----:B------:R-:W-:Y:S02]  /*ad40*/  ISETP.LT.OR P3, PT, R41, 0x49, !P0 ;  /* 0x000000492900780c */ /* 0x000fe40004761670 */
[----:B------:R-:W-:-:S05]  /*ad50*/  F2FP.F16.E4M3.UNPACK_B R0, R0 ;  /* 0x00000000ff00723e */ /* 0x000fca00020006ff */
[----:B------:R-:W-:-:S05]  /*ad60*/  HADD2.F32 R0, -RZ, R0.H0_H0 ;  /* 0x20000000ff007230 */ /* 0x000fca0000004100 */
[----:B------:R-:W-:-:S04]  /*ad70*/  FMUL R0, R0, UR21 ;  /* 0x0000001500007c20 */ /* 0x000fc80008400000 */
[----:B---3--:R-:W-:-:S05]  /*ad80*/  FFMA R0, R2, UR20, R0 ;  /* 0x0000001402007c23 */ /* 0x008fca0008000000 */
[----:B0-----:R-:W-:Y:S02]  /*ad90*/  F2FP.SATFINITE.E4M3.F32.PACK_AB_MERGE_C R3, RZ, R0, RZ ;  /* 0x00000000ff03723e */ /* 0x001fe400048070ff */
[----:B------:R-:W-:-:S03]  /*ada0*/  PRMT R0, RZ, 0x7610, R0 ;  /* 0x00007610ff007816 */ /* 0x000fc60000000000 */
[----:B------:R0:W-:Y:S01]  /*adb0*/  @!P2 STG.E.U8 desc[UR14][R30.64+0x41], R3 ;  /* 0x000041031e00a986 */ /* 0x0001e2000c10110e */
[----:B------:R-:W-:Y:S05]  /*adc0*/  @P3 BRA `(.L_x_241) ;  /* 0x0000000000043947 */ /* 0x000fea0003800000 */
[----:B------:R3:W5:Y:S02]  /*add0*/  LDG.E.U8 R0, desc[UR14][R24.64+0x48] ;  /* 0x0000480e18007981 */ /* 0x000764000c1e1100 */
.L_x_241:
[----:B------:R-:W-:Y:S05]  /*ade0*/  BSYNC B1 ;  /* 0x0000000000017941 */ /* 0x000fea0003800000 */
.L_x_240:
[----:B------:R-:W2:Y:S01]  /*adf0*/  LDL.LU R2, [R1+0x8] ;  /* 0x0000080001027983 */ /* 0x000ea20000300800 */
        /* <DEDUP_REMOVED lines=12> */
.L_x_243:
[----:B------:R-:W-:Y:S05]  /*aec0*/  BSYNC B1 ;  /* 0x0000000000017941 */ /* 0x000fea0003800000 */
.L_x_242:
        /* <DEDUP_REMOVED lines=13> */
.L_x_245:
[----:B------:R-:W-:Y:S05]  /*afa0*/  BSYNC B1 ;  /* 0x0000000000017941 */ /* 0x000fea0003800000 */
.L_x_244:
        /* <DEDUP_REMOVED lines=13> */
.L_x_247:
[----:B------:R-:W-:Y:S05]  /*b080*/  BSYNC B1 ;  /* 0x0000000000017941 */ /* 0x000fea0003800000 */
.L_x_246:
        /* <DEDUP_REMOVED lines=13> */
.L_x_249:
[----:B------:R-:W-:Y:S05]  /*b160*/  BSYNC B1 ;  /* 0x0000000000017941 */ /* 0x000fea0003800000 */
.L_x_248:
        /* <DEDUP_REMOVED lines=13> */
.L_x_251:
[----:B------:R-:W-:Y:S05]  /*b240*/  BSYNC B1 ;  /* 0x0000000000017941 */ /* 0x000fea0003800000 */
.L_x_250:
        /* <DEDUP_REMOVED lines=13> */
.L_x_253:
[----:B------:R-:W-:Y:S05]  /*b320*/  BSYNC B1 ;  /* 0x0000000000017941 */ /* 0x000fea0003800000 */
.L_x_252:
        /* <DEDUP_REMOVED lines=13> */
.L_x_255:
[----:B------:R-:W-:Y:S05]  /*b400*/  BSYNC B1 ;  /* 0x0000000000017941 */ /* 0x000fea0003800000 */
.L_x_254:
        /* <DEDUP_REMOVED lines=13> */
.L_x_257:
[----:B------:R-:W-:Y:S05]  /*b4e0*/  BSYNC B1 ;  /* 0x0000000000017941 */ /* 0x000fea0003800000 */
.L_x_256:
        /* <DEDUP_REMOVED lines=13> */
.L_x_259:
[----:B------:R-:W-:Y:S05]  /*b5c0*/  BSYNC B1 ;  /* 0x0000000000017941 */ /* 0x000fea0003800000 */
.L_x_258:
        /* <DEDUP_REMOVED lines=13> */
.L_x_261:
[----:B------:R-:W-:Y:S05]  /*b6a0*/  BSYNC B1 ;  /* 0x0000000000017941 */ /* 0x000fea0003800000 */
.L_x_260:
        /* <DEDUP_REMOVED lines=13> */
.L_x_263:
[----:B------:R-:W-:Y:S05]  /*b780*/  BSYNC B1 ;  /* 0x0000000000017941 */ /* 0x000fea0003800000 */
.L_x_262:
        /* <DEDUP_REMOVED lines=13> */
.L_x_265:
[----:B------:R-:W-:Y:S05]  /*b860*/  BSYNC B1 ;  /* 0x0000000000017941 */ /* 0x000fea0003800000 */
.L_x_264:
        /* <DEDUP_REMOVED lines=13> */
.L_x_267:
[----:B------:R-:W-:Y:S05]  /*b940*/  BSYNC B1 ;  /* 0x0000000000017941 */ /* 0x000fea0003800000 */
.L_x_266:
        /* <DEDUP_REMOVED lines=13> */
.L_x_269:
[----:B------:R-:W-:Y:S05]  /*ba20*/  BSYNC B1 ;  /* 0x0000000000017941 */ /* 0x000fea0003800000 */
.L_x_268:
        /* <DEDUP_REMOVED lines=13> */
.L_x_271:
[----:B------:R-:W-:Y:S05]  /*bb00*/  BSYNC B1 ;  /* 0x0000000000017941 */ /* 0x000fea0003800000 */
.L_x_270:
        /* <DEDUP_REMOVED lines=13> */
.L_x_273:
[----:B------:R-:W-:Y:S05]  /*bbe0*/  BSYNC B1 ;  /* 0x0000000000017941 */ /* 0x000fea0003800000 */
.L_x_272:
        /* <DEDUP_REMOVED lines=13> */
.L_x_275:
[----:B------:R-:W-:Y:S05]  /*bcc0*/  BSYNC B1 ;  /* 0x0000000000017941 */ /* 0x000fea0003800000 */
.L_x_274:
        /* <DEDUP_REMOVED lines=13> */
.L_x_277:
[----:B------:R-:W-:Y:S05]  /*bda0*/  BSYNC B1 ;  /* 0x0000000000017941 */ /* 0x000fea0003800000 */
.L_x_276:
        /* <DEDUP_REMOVED lines=13> */
.L_x_279:
[----:B------:R-:W-:Y:S05]  /*be80*/  BSYNC B1 ;  /* 0x0000000000017941 */ /* 0x000fea0003800000 */
.L_x_278:
        /* <DEDUP_REMOVED lines=13> */
.L_x_281:
[----:B------:R-:W-:Y:S05]  /*bf60*/  BSYNC B1 ;  /* 0x0000000000017941 */ /* 0x000fea0003800000 */
.L_x_280:
        /* <DEDUP_REMOVED lines=13> */
.L_x_283:
[----:B------:R-:W-:Y:S05]  /*c040*/  BSYNC B1 ;  /* 0x0000000000017941 */ /* 0x000fea0003800000 */
.L_x_282:
        /* <DEDUP_REMOVED lines=13> */
.L_x_285:
[----:B------:R-:W-:Y:S05]  /*c120*/  BSYNC B1 ;  /* 0x0000000000017941 */ /* 0x000fea0003800000 */
.L_x_284:
        /* <DEDUP_REMOVED lines=13> */
.L_x_287:
[----:B------:R-:W-:Y:S05]  /*c200*/  BSYNC B1 ;  /* 0x0000000000017941 */ /* 0x000fea0003800000 */
.L_x_286:
        /* <DEDUP_REMOVED lines=13> */
.L_x_289:
[----:B------:R-:W-:Y:S05]  /*c2e0*/  BSYNC B1 ;  /* 0x0000000000017941 */ /* 0x000fea0003800000 */
.L_x_288:
        /* <DEDUP_REMOVED lines=13> */
.L_x_291:
[----:B------:R-:W-:Y:S05]  /*c3c0*/  BSYNC B1 ;  /* 0x0000000000017941 */ /* 0x000fea0003800000 */
.L_x_290:
        /* <DEDUP_REMOVED lines=13> */
.L_x_293:
[----:B------:R-:W-:Y:S05]  /*c4a0*/  BSYNC B1 ;  /* 0x0000000000017941 */ /* 0x000fea0003800000 */
.L_x_292:
        /* <DEDUP_REMOVED lines=13> */
.L_x_295:
[----:B------:R-:W-:Y:S05]  /*c580*/  BSYNC B1 ;  /* 0x0000000000017941 */ /* 0x000fea0003800000 */
.L_x_294:
[----:B------:R-:W-:Y:S05]  /*c590*/  @P1 BRA `(.L_x_296) ;  /* 0x0000002000ac1947 */ /* 0x000fea0003800000 */
[----:B------:R-:W2:Y:S01]  /*c5a0*/  LDL.LU R2, [R1+0x74] ;  /* 0x0000740001027983 */ /* 0x000ea20000300800 */
[----:B-----5:R-:W-:-:S04]  /*c5b0*/  LOP3.LUT R0, R0, 0xff, RZ, 0xc0, !PT ;  /* 0x000000ff00007812 */ /* 0x020fc800078ec0ff */
[----:B------:R-:W-:-:S05]  /*c5c0*/  F2FP.F16.E4M3.UNPACK_B R0, R0 ;  /* 0x00000000ff00723e */ /* 0x000fca00020006ff */
[----:B------:R-:W-:-:S05]  /*c5d0*/  HADD2.F32 R0, -RZ, R0.H0_H0 ;  /* 0x20000000ff007230 */ /* 0x000fca0000004100 */
[----:B------:R-:W-:-:S04]  /*c5e0*/  FMUL R0, R0, UR21 ;  /* 0x0000001500007c20 */ /* 0x000fc80008400000 */
[----:B--2---:R-:W-:-:S05]  /*c5f0*/  FFMA R0, R2, UR20, R0 ;  /* 0x0000001402007c23 */ /* 0x004fca0008000000 */
[----:B0-----:R-:W-:-:S05]  /*c600*/  F2FP.SATFINITE.E4M3.F32.PACK_AB_MERGE_C R3, RZ, R0, RZ ;  /* 0x00000000ff03723e */ /* 0x001fca00048070ff */
[----:B------:R0:W-:Y:S01]  /*c610*/  STG.E.U8 desc[UR14][R30.64+0x79], R3 ;  /* 0x000079031e007986 */ /* 0x0001e2000c10110e */
[----:B------:R-:W-:Y:S05]  /*c620*/  BRA `(.L_x_296) ;  /* 0x0000002000887947 */ /* 0x000fea0003800000 */
.L_x_39:
[C---:B------:R-:W-:Y:S01]  /*c630*/  ISETP.GE.AND P3, PT, R42.reuse, 0x1, PT ;  /* 0x000000012a00780c */ /* 0x040fe20003f66270 */
[----:B------:R-:W2:Y:S01]  /*c640*/  LDL.LU R227, [R1+0x10] ;  /* 0x0000100001e37983 */ /* 0x000ea20000300800 */
[----:B------:R-:W-:Y:S01]  /*c650*/  ISETP.GE.AND P2, PT, R42, 0x9, PT ;  /* 0x000000092a00780c */ /* 0x000fe20003f46270 */
[----:B------:R-:W-:Y:S01]  /*c660*/  FMUL R225, R225, UR20 ;  /* 0x00000014e1e17c20 */ /* 0x000fe20008400000 */
[C---:B------:R-:W-:Y:S01]  /*c670*/  ISETP.LT.OR P0, PT, R41.reuse, 0x1, !P3 ;  /* 0x000000012900780c */ /* 0x040fe20005f01670 */
[----:B------:R-:W-:Y:S01]  /*c680*/  FMUL R226, R226, UR20 ;  /* 0x00000014e2e27c20 */ /* 0x000fe20008400000 */
[----:B------:R-:W-:Y:S01]  /*c690*/  ISETP.LT.OR P1, PT, R41, 0x2, !P3 ;  /* 0x000000022900780c */ /* 0x000fe20005f21670 */
[----:B------:R-:W-:Y:S01]  /*c6a0*/  FMUL R223, R223, UR20 ;  /* 0x00000014dfdf7c20 */ /* 0x000fe20008400000 */
[----:B------:R-:W-:Y:S01]  /*c6b0*/  ISETP.LT.OR P6, PT, R41, 0x2, !P2 ;  /* 0x000000022900780c */ /* 0x000fe200057c1670 */
[----:B------:R-:W-:Y:S01]  /*c6c0*/  FMUL R224, R224, UR20 ;  /* 0x00000014e0e07c20 */ /* 0x000fe20008400000 */
[----:B------:R-:W-:-:S02]  /*c6d0*/  F2FP.SATFINITE.E4M3.F32.PACK_AB_MERGE_C R33, RZ, R226, RZ ;  /* 0x000000e2ff21723e */ /* 0x000fc400048070ff */
[----:B------:R-:W-:Y:S01]  /*c6e0*/  F2FP.SATFINITE.E4M3.F32.PACK_AB_MERGE_C R225, RZ, R225, RZ ;  /* 0x000000e1ffe1723e */ /* 0x000fe200048070ff */
[----:B------:R-:W-:Y:S01]  /*c6f0*/  FMUL R222, R222, UR20 ;  /* 0x00000014dede7c20 */ /* 0x000fe20008400000 */
[----:B------:R-:W-:Y:S01]  /*c700*/  ISETP.LT.OR P5, PT, R41, 0x1, !P2 ;  /* 0x000000012900780c */ /* 0x000fe200057a1670 */
[----:B------:R-:W-:Y:S01]  /*c710*/  FMUL R221, R221, UR20 ;  /* 0x00000014dddd7c20 */ /* 0x000fe20008400000 */
[----:B------:R-:W-:Y:S01]  /*c720*/  F2FP.SATFINITE.E4M3.F32.PACK_AB_MERGE_C R223, RZ, R223, RZ ;  /* 0x000000dfffdf723e */ /* 0x000fe200048070ff */
[----:B------:R0:W-:Y:S01]  /*c730*/  @!P0 STG.E.U8 desc[UR14][R24.64], R33 ;  /* 0x0000002118008986 */ /* 0x0001e2000c10110e */
[----:B------:R-:W-:-:S03]  /*c740*/  ISETP.LT.OR P0, PT, R41, 0x9, !P3 ;  /* 0x000000092900780c */ /* 0x000fc60005f01670 */
[----:B------:R-:W-:Y:S01]  /*c750*/  @!P1 STG.E.U8 desc[UR14][R24.64+0x1], R225 ;  /* 0x000001e118009986 */ /* 0x000fe2000c10110e */
[----:B------:R-:W-:-:S03]  /*c760*/  ISETP.LT.OR P1, PT, R41, 0xa, !P3 ;  /* 0x0000000a2900780c */ /* 0x000fc60005f21670 */
[----:B------:R-:W-:Y:S01]  /*c770*/  @!P6 STG.E.U8 desc[UR14][R26.64+0x1], R223 ;  /* 0x000001df1a00e986 */ /* 0x000fe2000c10110e */
[----:B------:R-:W-:Y:S01]  /*c780*/  ISETP.LT.OR P6, PT, R41, 0xa, !P2 ;  /* 0x0000000a2900780c */ /* 0x000fe200057c1670 */
[----:B------:R-:W-:Y:S01]  /*c790*/  FMUL R219, R219, UR20 ;  /* 0x00000014dbdb7c20 */ /* 0x000fe20008400000 */
[----:B------:R-:W-:Y:S01]  /*c7a0*/  F2FP.SATFINITE.E4M3.F32.PACK_AB_MERGE_C R35, RZ, R224, RZ ;  /* 0x000000e0ff23723e */ /* 0x000fe200048070ff */
[----:B------:R-:W-:Y:S01]  /*c7b0*/  FMUL R220, R220, UR20 ;  /* 0x00000014dcdc7c20 */ /* 0x000fe20008400000 */
[----:B0-----:R-:W-:Y:S01]  /*c7c0*/  F2FP.SATFINITE.E4M3.F32.PACK_AB_MERGE_C R33, RZ, R222, RZ ;  /* 0x000000deff21723e */ /* 0x001fe200048070ff */
[----:B------:R-:W-:Y:S01]  /*c7d0*/  FMUL R218, R218, UR20 ;  /* 0x00000014dada7c20 */ /* 0x000fe20008400000 */
[----:B------:R-:W-:Y:S01]  /*c7e0*/  F2FP.SATFINITE.E4M3.F32.PACK_AB_MERGE_C R221, RZ, R221, RZ ;  /* 0x000000ddffdd723e */ /* 0x000fe200048070ff */
[----:B------:R0:W-:Y:S01]  /*c7f0*/  @!P5 STG.E.U8 desc[UR14][R26.64], R35 ;  /* 0x000000231a00d986 */ /* 0x0001e2000c10110e */
[C---:B------:R-:W-:Y:S02]  /*c800*/  ISETP.LT.OR P5, PT, R41.reuse, 0x9, !P2 ;  /* 0x000000092900780c */ /* 0x040fe400057a1670 */
        /* <DEDUP_REMOVED lines=8> */
[----:B0-----:R-:W-:Y:S01]  /*c890*/  F2FP.SATFINITE.E4M3.F32.PACK_AB_MERGE_C R35, RZ, R220, RZ ;  /* 0x000000dcff23723e */ /* 0x001fe200048070ff */
[----:B------:R-:W-:Y:S01]  /*c8a0*/  FMUL R215, R215, UR20 ;  /* 0x00000014d7d77c20 */ /* 0x000fe20008400000 */
[----:B------:R-:W4:Y:S01]  /*c8b0*/  LDL.LU R226, [R1+0xc] ;  /* 0x00000c0001e27983 */ /* 0x000f220000300800 */
[----:B---3--:R-:W-:Y:S02]  /*c8c0*/  F2FP.SATFINITE.E4M3.F32.PACK_AB_MERGE_C R33, RZ, R218, RZ ;  /* 0x000000daff21723e */ /* 0x008fe400048070ff */
[----:B------:R-:W-:Y:S01]  /*c8d0*/  F2FP.SATFINITE.E4M3.F32.PACK_AB_MERGE_C R217, RZ, R217, RZ ;  /* 0x000000d9ffd9723e */ /* 0x000fe200048070ff */
[----:B------:R0:W-:Y:S01]  /*c8e0*/  @!P5 STG.E.U8 desc[UR14][R26.64+0x8], R35 ;  /* 0x000008231a00d986 */ /* 0x0001e2000c10110e */
[----:B------:R-:W-:-:S02]  /*c8f0*/  ISETP.LT.OR P5, PT, R41, 0x11, !P2 ;  /* 0x000000112900780c */ /* 0x000fc400057a1670 */
[----:B------:R-:W-:Y:S01]  /*c900*/  F2FP.SATFINITE.E4M3.F32.PACK_AB_MERGE_C R215, RZ, R215, RZ ;  /* 0x000000d7ffd7723e */ /* 0x000fe200048070ff */
[----:B------:R-:W3:Y:S01]  /*c910*/  LDL.LU R224, [R1+0x8] ;  /* 0x0000080001e07983 */ /* 0x000ee20000300800 */
[----:B------:R-:W-:-:S03]  /*c920*/  FMUL R216, R216, UR20 ;  /* 0x00000014d8d87c20 */ /* 0x000fc60008400000 */
[----:B------:R-:W4:Y:S04]  /*c930*/  LDL.LU R225, [R1+0x4] ;  /* 0x0000040001e17983 */ /* 0x000f280000300800 */
[----:B------:R-:W3:Y:S01]  /*c940*/  LDL.LU R223, [R1] ;  /* 0x0000000001df7983 */ /* 0x000ee20000300800 */
[----:B0-----:R-:W-:Y:S01]  /*c950*/  F2FP.SATFINITE.E4M3.F32.PACK_AB_MERGE_C R35, RZ, R216, RZ ;  /* 0x000000d8ff23723e */ /* 0x001fe200048070ff */
[----:B------:R-:W-:Y:S01]  /*c960*/  FMUL R214, R214, UR20 ;  /* 0x00000014d6d67c20 */ /* 0x000fe20008400000 */
[----:B------:R-:W-:Y:S01]  /*c970*/  FMUL R213, R213, UR20 ;  /* 0x00000014d5d57c20 */ /* 0x000fe20008400000 */
[----:B------:R0:W-:Y:S01]  /*c980*/  @!P0 STG.E.U8 desc[UR14][R24.64+0x10], R33 ;  /* 0x0000102118008986 */ /* 0x0001e2000c10110e */
[----:B------:R-:W-:Y:S01]  /*c990*/  ISETP.LT.OR P0, PT, R41, 0x19, !P3 ;  /* 0x000000192900780c */ /* 0x000fe20005f01670 */
[----:B------:R-:W-:Y:S01]  /*c9a0*/  FMUL R211, R211, UR20 ;  /* 0x00000014d3d37c20 */ /* 0x000fe20008400000 */
[----:B------:R-:W-:Y:S01]  /*c9b0*/  FMUL R212, R212, UR20 ;  /* 0x00000014d4d47c20 */ /* 0x000fe20008400000 */
[----:B------:R-:W-:Y:S01]  /*c9c0*/  @!P1 STG.E.U8 desc[UR14][R24.64+0x11], R217 ;  /* 0x000011d918009986 */ /* 0x000fe2000c10110e */
[C---:B------:R-:W-:Y:S01]  /*c9d0*/  ISETP.LT.OR P1, PT, R41.reuse, 0x1a, !P3 ;  /* 0x0000001a2900780c */ /* 0x040fe20005f21670 */
[----:B------:R-:W-:Y:S01]  /*c9e0*/  FMUL R210, R210, UR20 ;  /* 0x00000014d2d27c20 */ /* 0x000fe20008400000 */
[----:B------:R-:W-:Y:S01]  /*c9f0*/  F2FP.SATFINITE.E4M3.F32.PACK_AB_MERGE_C R213, RZ, R213, RZ ;  /* 0x000000d5ffd5723e */ /* 0x000fe200048070ff */
[----:B------:R-:W-:Y:S01]  /*ca00*/  @!P6 STG.E.U8 desc[UR14][R26.64+0x11], R215 ;  /* 0x000011d71a00e986 */ /* 0x000fe2000c10110e */
[----:B------:R-:W-:Y:S01]  /*ca10*/  ISETP.LT.OR P6, PT, R41, 0x1a, !P2 ;  /* 0x0000001a2900780c */ /* 0x000fe200057c1670 */
[----:B------:R-:W-:Y:S01]  /*ca20*/  FMUL R209, R209, UR20 ;  /* 0x00000014d1d17c20 */ /* 0x000fe20008400000 */
[----:B------:R-:W-:Y:S01]  /*ca30*/  F2FP.SATFINITE.E4M3.F32.PACK_AB_MERGE_C R211, RZ, R211, RZ ;  /* 0x000000d3ffd3723e */ /* 0x000fe200048070ff */
[----:B------:R1:W-:Y:S01]  /*ca40*/  @!P5 STG.E.U8 desc[UR14][R26.64+0x10], R35 ;  /* 0x000010231a00d986 */ /* 0x0003e2000c10110e */
[----:B0-----:R-:W-:Y:S01]  /*ca50*/  F2FP.SATFINITE.E4M3.F32.PACK_AB_MERGE_C R33, RZ, R214, RZ ;  /* 0x000000d6ff21723e */ /* 0x001fe200048070ff */
[----:B------:R-:W-:Y:S01]  /*ca60*/  FMUL R207, R207, UR20 ;  /* 0x00000014cfcf7c20 */ /* 0x000fe20008400000 */
[C---:B------:R-:W-:Y:S01]  /*ca70*/  ISETP.LT.OR P5, PT, R41.reuse, 0x19, !P2 ;  /* 0x000000192900780c */ /* 0x040fe200057a1670 */
[----:B------:R-:W-:Y:S01]  /*ca80*/  FMUL R208, R208, UR20 ;  /* 0x00000014d0d07c20 */ /* 0x000fe20008400000 */
[----:B------:R-:W-:Y:S01]  /*ca90*/  F2FP.SATFINITE.E4M3.F32.PACK_AB_MERGE_C R209, RZ, R209, RZ ;  /* 0x000000d1ffd1723e */ /* 0x000fe200048070ff */
[----:B------:R0:W-:Y:S01]  /*caa0*/  @!P0 STG.E.U8 desc[UR14][R24.64+0x18], R33 ;  /* 0x0000182118008986 */ /* 0x0001e2000c10110e */
[C---:B------:R-:W-:Y:S01]  /*cab0*/  ISETP.LT.OR P0, PT, R41.reuse, 0x21, !P3 ;  /* 0x000000212900780c */ /* 0x040fe20005f01670 */
[----:B------:R-:W-:Y:S01]  /*cac0*/  FMUL R206, R206, UR20 ;  /* 0x00000014cece7c20 */ /* 0x000fe20008400000 */
[----:B------:R-:W-:Y:S01]  /*cad0*/  F2FP.SATFINITE.E4M3.F32.PACK_AB_MERGE_C R207, RZ, R207, RZ ;  /* 0x000000cfffcf723e */ /* 0x000fe200048070ff */
[----:B------:R-:W-:Y:S01]  /*cae0*/  @!P1 STG.E.U8 desc[UR14][R24.64+0x19], R213 ;  /* 0x000019d518009986 */ /* 0x000fe2000c10110e */
[----:B------:R-:W-:Y:S01]  /*caf0*/  ISETP.LT.OR P1, PT, R41, 0x22, !P3 ;  /* 0x000000222900780c */ /* 0x000fe20005f21670 */
[----:B------:R-:W-:Y:S01]  /*cb00*/  FMUL R205, R205, UR20 ;  /* 0x00000014cdcd7c20 */ /* 0x000fe20008400000 */
[----:B-1----:R-:W-:Y:S01]  /*cb10*/  F2FP.SATFINITE.E4M3.F32.PACK_AB_MERGE_C R35, RZ, R212, RZ ;  /* 0x000000d4ff23723e */ /* 0x002fe200048070ff */
        /* <DEDUP_REMOVED lines=11> */
[----:B------:R-:W-:Y:S01]  /*cbd0*/  ISETP.LT.OR P0, PT, R41, 0x29, !P3 ;  /* 0x000000292900780c */ /* 0x000fe20005f01670 */
[----:B------:R-:W-:Y:S01]  /*cbe0*/  FMUL R201, R201, UR20 ;  /* 0x00000014c9c97c20 */ /* 0x000fe20008400000 */
[----:B------:R-:W-:Y:S01]  /*cbf0*/  FMUL R199, R199, UR20 ;  /* 0x00000014c7c77c20 */ /* 0x000fe20008400000 */
[----:B------:R-:W-:Y:S01]  /*cc00*/  @!P1 STG.E.U8 desc[UR14][R24.64+0x21], R209 ;  /* 0x000021d118009986 */ /* 0x000fe2000c10110e */
[C---:B------:R-:W-:Y:S01]  /*cc10*/  ISETP.LT.OR P1, PT, R41.reuse, 0x2a, !P3 ;  /* 0x0000002a2900780c */ /* 0x040fe20005f21670 */
        /* <DEDUP_REMOVED lines=9> */
[----:B------:R-:W-:Y:S01]  /*ccb0*/  ISETP.LT.OR P5, PT, R41, 0x29, !P2 ;  /* 0x000000292900780c */ /* 0x000fe200057a1670 */
[----:B------:R-:W-:Y:S01]  /*ccc0*/  FMUL R195, R195, UR20 ;  /* 0x00000014c3c37c20 */ /* 0x000fe20008400000 */
[----:B------:R-:W-:Y:S01]  /*ccd0*/  F2FP.SATFINITE.E4M3.F32.PACK_AB_MERGE_C R199, RZ, R199, RZ ;  /* 0x000000c7ffc7723e */ /* 0x000fe200048070ff */
[----:B------:R0:W-:Y:S01]  /*cce0*/  @!P0 STG.E.U8 desc[UR14][R24.64+0x28], R33 ;  /* 0x0000282118008986 */ /* 0x0001e2000c10110e */
[C---:B------:R-:W-:Y:S01]  /*ccf0*/  ISETP.LT.OR P0, PT, R41.reuse, 0x31, !P3 ;  /* 0x000000312900780c */ /* 0x040fe20005f01670 */
[----:B------:R-:W-:Y:S01]  /*cd00*/  FMUL R196, R196, UR20 ;  /* 0x00000014c4c47c20 */ /* 0x000fe20008400000 */
[----:B------:R-:W-:Y:S01]  /*cd10*/  F2FP.SATFINITE.E4M3.F32.PACK_AB_MERGE_C R197, RZ, R197, RZ ;  /* 0x000000c5ffc5723e */ /* 0x000fe200048070ff */
        /* <DEDUP_REMOVED lines=59> */
[C---:B------:R-:W-:Y:S01]  /*d0d0*/  ISETP.LT.OR P6, PT, R41.reuse, 0x4a, !P2 ;  /* 0x0000004a2900780c */ /* 0x040fe200057c1670 */
        /* <DEDUP_REMOVED lines=57> */
[----:B------:R-:W-:Y:S01]  /*d470*/  ISETP.LT.OR P5, PT, R41, 0x61, !P3 ;  /* 0x000000612900780c */ /* 0x000fe20005fa1670 */
[----:B------:R-:W-:Y:S01]  /*d480*/  FMUL R161, R161, UR20 ;  /* 0x00000014a1a17c20 */ /* 0x000fe20008400000 */
[----:B0-----:R-:W-:Y:S01]  /*d490*/  F2FP.SATFINITE.E4M3.F32.PACK_AB_MERGE_C R33, RZ, R178, RZ ;  /* 0x000000b2ff21723e */ /* 0x001fe200048070ff */
[----:B------:R-:W-:Y:S01]  /*d4a0*/  FMUL R160, R160, UR20 ;  /* 0x00000014a0a07c20 */ /* 0x000fe20008400000 */
[----:B------:R-:W-:Y:S01]  /*d4b0*/  FMUL R159, R159, UR20 ;  /* 0x000000149f9f7c20 */ /* 0x000fe20008400000 */
[----:B------:R-:W-:Y:S01]  /*d4c0*/  FMUL R157, R157, UR20 ;  /* 0x000000149d9d7c20 */ /* 0x000fe20008400000 */
[----:B------:R-:W-:Y:S01]  /*d4d0*/  F2FP.SATFINITE.E4M3.F32.PACK_AB_MERGE_C R161, RZ, R161, RZ ;  /* 0x000000a1ffa1723e */ /* 0x000fe200048070ff */
[----:B------:R-:W-:Y:S01]  /*d4e0*/  FMUL R158, R158, UR20 ;  /* 0x000000149e9e7c20 */ /* 0x000fe20008400000 */
[----:B------:R-:W-:Y:S01]  /*d4f0*/  FMUL R156, R156, UR20 ;  /* 0x000000149c9c7c20 */ /* 0x000fe20008400000 */
[----:B------:R-:W-:Y:S01]  /*d500*/  @!P6 STG.E.U8 desc[UR14][R24.64+0x61], R177 ;  /* 0x000061b11800e986 */ /* 0x000fe2000c10110e */
[----:B------:R-:W-:Y:S01]  /*d510*/  ISETP.LT.OR P6, PT, R41, 0x69, !P3 ;  /* 0x000000692900780c */ /* 0x000fe20005fc1670 */
[----:B------:R-:W-:Y:S01]  /*d520*/  FMUL R155, R155, UR20 ;  /* 0x000000149b9b7c20 */ /* 0x000fe20008400000 */
[----:B-1----:R-:W-:Y:S01]  /*d530*/  F2FP.SATFINITE.E4M3.F32.PACK_AB_MERGE_C R35, RZ, R176, RZ ;  /* 0x000000b0ff23723e */ /* 0x002fe200048070ff */
[----:B------:R0:W-:Y:S01]  /*d540*/  @!P5 STG.E.U8 desc[UR14][R24.64+0x60], R33 ;  /* 0x000060211800d986 */ /* 0x0001e2000c10110e */
        /* <DEDUP_REMOVED lines=16> */
[----:B-1----:R-:W-:Y:S01]  /*d650*/  F2FP.SATFINITE.E4M3.F32.PACK_AB_MERGE_C R35, RZ, R170, RZ ;  /* 0x000000aaff23723e */ /* 0x002fe200048070ff */
[----:B------:R-:W-:Y:S01]  /*d660*/  @!P0 STG.E.U8 desc[UR14][R24.64+0x69], R173 ;  /* 0x000069ad18008986 */ /* 0x000fe2000c10110e */
        /* <DEDUP_REMOVED lines=12> */
[----:B------:R-:W-:Y:S01]  /*d730*/  ISETP.LT.OR P6, PT, R41, 0x79, !P3 ;  /* 0x000000792900780c */ /* 0x000fe20005fc1670 */
[----:B------:R-:W-:Y:S01]  /*d740*/  FMUL R17, R17, UR20 ;  /* 0x0000001411117c20 */ /* 0x000fe20008400000 */
[----:B------:R-:W-:Y:S01]  /*d750*/  ISETP.LT.OR P3, PT, R41, 0x7a, !P3 ;  /* 0x0000007a2900780c */ /* 0x000fe20005f61670 */
[----:B------:R-:W-:Y:S01]  /*d760*/  @!P0 STG.E.U8 desc[UR14][R24.64+0x71], R169 ;  /* 0x000071a918008986 */ /* 0x000fe2000c10110e */
[----:B0-----:R-:W-:Y:S01]  /*d770*/  F2FP.SATFINITE.E4M3.F32.PACK_AB_MERGE_C R33, RZ, R168, RZ ;  /* 0x000000a8ff21723e */ /* 0x001fe200048070ff */
[----:B------:R-:W-:Y:S01]  /*d780*/  FMUL R18, R18, UR20 ;  /* 0x0000001412127c20 */ /* 0x000fe20008400000 */
[----:B------:R-:W-:Y:S01]  /*d790*/  ISETP.GE.AND P0, PT, R42, 0x89, PT ;  /* 0x000000892a00780c */ /* 0x000fe20003f06270 */
[----:B------:R-:W-:Y:S01]  /*d7a0*/  FMUL R16, R16, UR20 ;  /* 0x0000001410107c20 */ /* 0x000fe20008400000 */
[----:B------:R-:W-:Y:S01]  /*d7b0*/  F2FP.SATFINITE.E4M3.F32.PACK_AB_MERGE_C R21, RZ, R21, RZ ;  /* 0x00000015ff15723e */ /* 0x000fe200048070ff */
[----:B------:R0:W-:Y:S01]  /*d7c0*/  @!P1 STG.E.U8 desc[UR14][R26.64+0x70], R33 ;  /* 0x000070211a009986 */ /* 0x0001e2000c10110e */
[----:B------:R-:W-:Y:S01]  /*d7d0*/  ISETP.GE.AND P1, PT, R42, 0x81, PT ;  /* 0x000000812a00780c */ /* 0x000fe20003f26270 */
[----:B------:R-:W-:Y:S01]  /*d7e0*/  FMUL R15, R15, UR20 ;  /* 0x000000140f0f7c20 */ /* 0x000fe20008400000 */
[----:B-1----:R-:W-:Y:S01]  /*d7f0*/  F2FP.SATFINITE.E4M3.F32.PACK_AB_MERGE_C R35, RZ, R166, RZ ;  /* 0x000000a6ff23723e */ /* 0x002fe200048070ff */
[----:B------:R-:W-:Y:S01]  /*d800*/  @!P5 STG.E.U8 desc[UR14][R26.64+0x71], R167 ;  /* 0x000071a71a00d986 */ /* 0x000fe2000c10110e */
[----:B------:R-:W-:Y:S01]  /*d810*/  ISETP.LT.OR P5, PT, R41, 0x79, !P2 ;  /* 0x000000792900780c */ /* 0x000fe200057a1670 */
[----:B------:R-:W-:Y:S01]  /*d820*/  FMUL R13, R13, UR20 ;  /* 0x000000140d0d7c20 */ /* 0x000fe20008400000 */
[C---:B------:R-:W-:Y:S01]  /*d830*/  ISETP.LT.OR P2, PT, R41.reuse, 0x7a, !P2 ;  /* 0x0000007a2900780c */ /* 0x040fe20005741670 */
        /* <DEDUP_REMOVED lines=9> */
[----:B------:R-:W-:Y:S01]  /*d8d0*/  F2FP.SATFINITE.E4M3.F32.PACK_AB_MERGE_C R17, RZ, R17, RZ ;  /* 0x00000011ff11723e */ /* 0x000fe200048070ff */
[----:B------:R-:W-:Y:S01]  /*d8e0*/  @!P5 STG.E.U8 desc[UR14][R26.64+0x78], R37 ;  /* 0x000078251a00d986 */ /* 0x000fe2000c10110e */
[----:B------:R-:W-:Y:S01]  /*d8f0*/  ISETP.LT.OR P5, PT, R41, 0x1, !P0 ;  /* 0x000000012900780c */ /* 0x000fe200047a1670 */
[----:B------:R-:W-:Y:S01]  /*d900*/  FMUL R9, R9, UR20 ;  /* 0x0000001409097c20 */ /* 0x000fe20008400000 */
[----:B------:R-:W-:Y:S01]  /*d910*/  F2FP.SATFINITE.E4M3.F32.PACK_AB_MERGE_C R15, RZ, R15, RZ ;  /* 0x0000000fff0f723e */ /* 0x000fe200048070ff */
[----:B------:R0:W-:Y:S01]  /*d920*/  @!P2 STG.E.U8 desc[UR14][R26.64+0x79], R163 ;  /* 0x000079a31a00a986 */ /* 0x0001e2000c10110e */
[C---:B------:R-:W-:Y:S01]  /*d930*/  ISETP.LT.OR P2, PT, R41.reuse, 0xa, !P1 ;  /* 0x0000000a2900780c */ /* 0x040fe20004f41670 */
        /* <DEDUP_REMOVED lines=9> */
[----:B------:R-:W-:Y:S01]  /*d9d0*/  F2FP.SATFINITE.E4M3.F32.PACK_AB_MERGE_C R11, RZ, R11, RZ ;  /* 0x0000000bff0b723e */ /* 0x000fe200048070ff */
[----:B------:R2:W-:Y:S01]  /*d9e0*/  @!P5 STG.E.U8 desc[UR14][R30.64], R33 ;  /* 0x000000211e00d986 */ /* 0x0005e2000c10110e */
[----:B------:R-:W-:Y:S01]  /*d9f0*/  ISETP.LT.OR P5, PT, R41, 0x9, !P0 ;  /* 0x000000092900780c */ /* 0x000fe200047a1670 */
[----:B------:R-:W-:Y:S01]  /*da00*/  FMUL R5, R5, UR20 ;  /* 0x0000001405057c20 */ /* 0x000fe20008400000 */
[----:B0-----:R-:W-:Y:S01]  /*da10*/  F2FP.SATFINITE.E4M3.F32.PACK_AB_MERGE_C R27, RZ, R156, RZ ;  /* 0x0000009cff1b723e */ /* 0x001fe200048070ff */
[----:B-----5:R-:W-:Y:S01]  /*da20*/  FMUL R0, R0, UR20 ;  /* 0x0000001400007c20 */ /* 0x020fe20008400000 */
[----:B------:R-:W-:Y:S01]  /*da30*/  F2FP.SATFINITE.E4M3.F32.PACK_AB_MERGE_C R9, RZ, R9, RZ ;  /* 0x00000009ff09723e */ /* 0x000fe200048070ff */
[----:B------:R-:W-:Y:S01]  /*da40*/  FMUL R6, R6, UR20 ;  /* 0x0000001406067c20 */ /* 0x000fe20008400000 */
[----:B------:R-:W-:Y:S01]  /*da50*/  F2FP.SATFINITE.E4M3.F32.PACK_AB_MERGE_C R7, RZ, R7, RZ ;  /* 0x00000007ff07723e */ /* 0x000fe200048070ff */
[----:B------:R-:W4:Y:S01]  /*da60*/  LDL.LU R221, [R1+0x14] ;  /* 0x0000140001dd7983 */ /* 0x000f220000300800 */
[----:B-1----:R-:W-:Y:S01]  /*da70*/  F2FP.SATFINITE.E4M3.F32.PACK_AB_MERGE_C R25, RZ, R158, RZ ;  /* 0x0000009eff19723e */ /* 0x002fe200048070ff */
[----:B------:R-:W-:Y:S01]  /*da80*/  FMUL R2, R2, UR20 ;  /* 0x0000001402027c20 */ /* 0x000fe20008400000 */
[----:B------:R-:W-:Y:S01]  /*da90*/  F2FP.SATFINITE.E4M3.F32.PACK_AB_MERGE_C R5, RZ, R5, RZ ;  /* 0x00000005ff05723e */ /* 0x000fe200048070ff */
[----:B------:R-:W-:Y:S01]  /*daa0*/  @!P6 STG.E.U8 desc[UR14][R30.64+0x1], R159 ;  /* 0x0000019f1e00e986 */ /* 0x000fe2000c10110e */
[----:B------:R-:W-:Y:S01]  /*dab0*/  ISETP.LT.OR P6, PT, R41, 0xa, !P0 ;  /* 0x0000000a2900780c */ /* 0x000fe200047c1670 */
[----:B------:R-:W-:Y:S01]  /*dac0*/  FMUL R3, R3, UR20 ;  /* 0x0000001403037c20 */ /* 0x000fe20008400000 */
[----:B--2---:R-:W-:Y:S01]  /*dad0*/  F2FP.SATFINITE.E4M3.F32.PACK_AB_MERGE_C R33, RZ, R152, RZ ;  /* 0x00000098ff21723e */ /* 0x004fe200048070ff */
[----:B------:R-:W-:Y:S01]  /*dae0*/  @!P2 STG.E.U8 desc[UR14][R28.64+0x9], R157 ;  /* 0x0000099d1c00a986 */ /* 0x000fe2000c10110e */
[----:B------:R-:W-:Y:S01]  /*daf0*/  ISETP.LT.OR P2, PT, R41, 0x12, !P1 ;  /* 0x000000122900780c */ /* 0x000fe20004f41670 */
[----:B------:R-:W-:-:S02]  /*db00*/  FMUL R4, R4, UR20 ;  /* 0x0000001404047c20 */ /* 0x000fc40008400000 */
[----:B------:R0:W-:Y:S01]  /*db10*/  @!P3 STG.E.U8 desc[UR14][R28.64+0x8], R25 ;  /* 0x000008191c00b986 */ /* 0x0001e2000c10110e */
[----:B------:R-:W-:-:S03]  /*db20*/  ISETP.LT.OR P3, PT, R41, 0x11, !P1 ;  /* 0x000000112900780c */ /* 0x000fc60004f61670 */
[----:B------:R1:W-:Y:S01]  /*db30*/  @!P5 STG.E.U8 desc[UR14][R30.64+0x8], R27 ;  /* 0x0000081b1e00d986 */ /* 0x0003e2000c10110e */
[----:B------:R-:W-:-:S03]  /*db40*/  ISETP.LT.OR P5, PT, R41, 0x11, !P0 ;  /* 0x000000112900780c */ /* 0x000fc600047a1670 */
[----:B------:R-:W-:Y:S01]  /*db50*/  @!P6 STG.E.U8 desc[UR14][R30.64+0x9], R155 ;  /* 0x0000099b1e00e986 */ /* 0x000fe2000c10110e */
[----:B------:R-:W-:-:S03]  /*db60*/  ISETP.LT.OR P6, PT, R41, 0x12, !P0 ;  /* 0x000000122900780c */ /* 0x000fc600047c1670 */
[----:B------:R-:W-:Y:S01]  /*db70*/  @!P2 STG.E.U8 desc[UR14][R28.64+0x11], R153 ;  /* 0x000011991c00a986 */ /* 0x000fe2000c10110e */
[----:B------:R-:W-:Y:S02]  /*db80*/  ISETP.LT.OR P2, PT, R41, 0x1a, !P1 ;  /* 0x0000001a2900780c */ /* 0x000fe40004f41670 */
[----:B0-----:R-:W-:Y:S01]  /*db90*/  F2FP.SATFINITE.E4M3.F32.PACK_AB_MERGE_C R25, RZ, R154, RZ ;  /* 0x0000009aff19723e */ /* 0x001fe200048070ff */
[----:B------:R-:W2:Y:S01]  /*dba0*/  LDL.LU R220, [R1+0x18] ;  /* 0x0000180001dc7983 */ /* 0x000ea20000300800 */
[----:B-1----:R-:W-:-:S03]  /*dbb0*/  F2FP.SATFINITE.E4M3.F32.PACK_AB_MERGE_C R27, RZ, R20, RZ ;  /* 0x00000014ff1b723e */ /* 0x002fc600048070ff */
[----:B------:R0:W-:Y:S01]  /*dbc0*/  @!P3 STG.E.U8 desc[UR14][R28.64+0x10], R25 ;  /* 0x000010191c00b986 */ /* 0x0001e2000c10110e */
[----:B------:R-:W-:-:S03]  /*dbd0*/  ISETP.LT.OR P3, PT, R41, 0x19, !P1 ;  /* 0x000000192900780c */ /* 0x000fc60004f61670 */
[----:B------:R-:W-:Y:S01]  /*dbe0*/  @!P5 STG.E.U8 desc[UR14][R30.64+0x10], R33 ;  /* 0x000010211e00d986 */ /* 0x000fe2000c10110e */
[----:B------:R-:W-:-:S03]  /*dbf0*/  ISETP.LT.OR P5, PT, R41, 0x19, !P0 ;  /* 0x000000192900780c */ /* 0x000fc600047a1670 */
[----:B------:R1:W-:Y:S01]  /*dc00*/  @!P6 STG.E.U8 desc[UR14][R30.64+0x11], R23 ;  /* 0x000011171e00e986 */ /* 0x0003e2000c10110e */
[----:B------:R-:W-:-:S03]  /*dc10*/  ISETP.LT.OR P6, PT, R41, 0x1a, !P0 ;  /* 0x0000001a2900780c */ /* 0x000fc600047c1670 */
[----:B------:R3:W-:Y:S01]  /*dc20*/  @!P2 STG.E.U8 desc[UR14][R28.64+0x19], R21 ;  /* 0x000019151c00a986 */ /* 0x0007e2000c10110e */
[C---:B------:R-:W-:Y:S02]  /*dc30*/  ISETP.LT.OR P2, PT, R41.reuse, 0x22, !P1 ;  /* 0x000000222900780c */ /* 0x040fe40004f41670 */
[----:B0-----:R-:W-:Y:S01]  /*dc40*/  F2FP.SATFINITE.E4M3.F32.PACK_AB_MERGE_C R25, RZ, R22, RZ ;  /* 0x00000016ff19723e */ /* 0x001fe200048070ff */
[----:B------:R-:W2:Y:S04]  /*dc50*/  LDL.LU R222, [R1+0x1c] ;  /* 0x00001c0001de7983 */ /* 0x000ea80000300800 */
[----:B------:R-:W-:Y:S01]  /*dc60*/  @!P3 STG.E.U8 desc[UR14][R28.64+0x18], R25 ;  /* 0x000018191c00b986 */ /* 0x000fe2000c10110e */
[C---:B------:R-:W-:Y:S02]  /*dc70*/  ISETP.LT.OR P3, PT, R41.reuse, 0x21, !P1 ;  /* 0x000000212900780c */ /* 0x040fe40004f61670 */
[----:B-1----:R-:W-:Y:S01]  /*dc80*/  F2FP.SATFINITE.E4M3.F32.PACK_AB_MERGE_C R23, RZ, R18, RZ ;  /* 0x00000012ff17723e */ /* 0x002fe200048070ff */
[----:B------:R-:W-:Y:S01]  /*dc90*/  @!P5 STG.E.U8 desc[UR14][R30.64+0x18], R27 ;  /* 0x0000181b1e00d986 */ /* 0x000fe2000c10110e */
[----:B------:R-:W-:-:S02]  /*dca0*/  ISETP.LT.OR P5, PT, R41, 0x21, !P0 ;  /* 0x000000212900780c */ /* 0x000fc400047a1670 */
[----:B---3--:R-:W-:Y:S01]  /*dcb0*/  F2FP.SATFINITE.E4M3.F32.PACK_AB_MERGE_C R21, RZ, R16, RZ ;  /* 0x00000010ff15723e */ /* 0x008fe200048070ff */
[----:B------:R0:W-:Y:S01]  /*dcc0*/  @!P6 STG.E.U8 desc[UR14][R30.64+0x19], R19 ;  /* 0x000019131e00e986 */ /* 0x0001e2000c10110e */
[----:B------:R-:W-:-:S03]  /*dcd0*/  ISETP.LT.OR P6, PT, R41, 0x22, !P0 ;  /* 0x000000222900780c */ /* 0x000fc600047c1670 */
[----:B------:R1:W-:Y:S01]  /*dce0*/  @!P2 STG.E.U8 desc[UR14][R28.64+0x21], R17 ;  /* 0x000021111c00a986 */ /* 0x0003e2000c10110e */
[----:B------:R-:W-:-:S03]  /*dcf0*/  ISETP.LT.OR P2, PT, R41, 0x2a, !P1 ;  /* 0x0000002a2900780c */ /* 0x000fc60004f41670 */
[----:B------:R-:W-:Y:S01]  /*dd00*/  @!P3 STG.E.U8 desc[UR14][R28.64+0x20], R23 ;  /* 0x000020171c00b986 */ /* 0x000fe2000c10110e */
[----:B------:R-:W-:-:S03]  /*dd10*/  ISETP.LT.OR P3, PT, R41, 0x29, !P1 ;  /* 0x000000292900780c */ /* 0x000fc60004f61670 */
[----:B------:R-:W-:Y:S01]  /*dd20*/  @!P5 STG.E.U8 desc[UR14][R30.64+0x20], R21 ;  /* 0x000020151e00d986 */ /* 0x000fe2000c10110e */
[C---:B------:R-:W-:Y:S02]  /*dd30*/  ISETP.LT.OR P5, PT, R41.reuse, 0x29, !P0 ;  /* 0x000000292900780c */ /* 0x040fe400047a1670 */
[----:B0-----:R-:W-:Y:S01]  /*dd40*/  F2FP.SATFINITE.E4M3.F32.PACK_AB_MERGE_C R19, RZ, R14, RZ ;  /* 0x0000000eff13723e */ /* 0x001fe200048070ff */
[----:B------:R0:W-:Y:S01]  /*dd50*/  @!P6 STG.E.U8 desc[UR14][R30.64+0x21], R15 ;  /* 0x0000210f1e00e986 */ /* 0x0001e2000c10110e */
[C---:B------:R-:W-:Y:S02]  /*dd60*/  ISETP.LT.OR P6, PT, R41.reuse, 0x2a, !P0 ;  /* 0x0000002a2900780c */ /* 0x040fe400047c1670 */
[----:B-1----:R-:W-:Y:S01]  /*dd70*/  F2FP.SATFINITE.E4M3.F32.PACK_AB_MERGE_C R17, RZ, R12, RZ ;  /* 0x0000000cff11723e */ /* 0x002fe200048070ff */
        /* <DEDUP_REMOVED lines=15> */
[----:B0-----:R-:W-:Y:S02]  /*de70*/  F2FP.SATFINITE.E4M3.F32.PACK_AB_MERGE_C R11, RZ, R6, RZ ;  /* 0x00000006ff0b723e */ /* 0x001fe400048070ff */
[C---:B------:R-:W-:Y:S01]  /*de80*/  ISETP.LT.OR P5, PT, R41.reuse, 0x39, !P0 ;  /* 0x000000392900780c */ /* 0x040fe200047a1670 */
[----:B------:R0:W-:Y:S01]  /*de90*/  @!P6 STG.E.U8 desc[UR14][R30.64+0x31], R7 ;  /* 0x000031071e00e986 */ /* 0x0001e2000c10110e */
[----:B-1----:R-:W-:Y:S02]  /*dea0*/  F2FP.SATFINITE.E4M3.F32.PACK_AB_MERGE_C R9, RZ, R4, RZ ;  /* 0x00000004ff09723e */ /* 0x002fe400048070ff */
[----:B------:R-:W-:Y:S01]  /*deb0*/  ISETP.LT.OR P6, PT, R41, 0x3a, !P0 ;  /* 0x0000003a2900780c */ /* 0x000fe200047c1670 */
[----:B------:R1:W-:Y:S04]  /*dec0*/  @!P2 STG.E.U8 desc[UR14][R28.64+0x39], R5 ;  /* 0x000039051c00a986 */ /* 0x0003e8000c10110e */
[----:B------:R3:W-:Y:S01]  /*ded0*/  @!P3 STG.E.U8 desc[UR14][R28.64+0x38], R11 ;  /* 0x0000380b1c00b986 */ /* 0x0007e2000c10110e */
[----:B------:R-:W-:Y:S01]  /*dee0*/  FMUL R4, R227, UR20 ;  /* 0x00000014e3047c20 */ /* 0x000fe20008400000 */
[----:B------:R-:W-:-:S02]  /*def0*/  ISETP.LT.OR P3, PT, R41, 0x41, !P1 ;  /* 0x000000412900780c */ /* 0x000fc40004f61670 */
[----:B0-----:R-:W-:Y:S02]  /*df00*/  F2FP.SATFINITE.E4M3.F32.PACK_AB_MERGE_C R7, RZ, R3, RZ ;  /* 0x00000003ff07723e */ /* 0x001fe400048070ff */
[----:B-1----:R-:W-:Y:S01]  /*df10*/  F2FP.SATFINITE.E4M3.F32.PACK_AB_MERGE_C R5, RZ, R0, RZ ;  /* 0x00000000ff05723e */ /* 0x002fe200048070ff */
[----:B------:R-:W-:Y:S01]  /*df20*/  FMUL R0, R223, UR20 ;  /* 0x00000014df007c20 */ /* 0x000fe20008400000 */
[----:B------:R-:W-:Y:S01]  /*df30*/  ISETP.LT.OR P2, PT, R41, 0x42, !P1 ;  /* 0x000000422900780c */ /* 0x000fe20004f41670 */
[----:B------:R-:W2:Y:S01]  /*df40*/  LDL.LU R223, [R1+0x20] ;  /* 0x0000200001df7983 */ /* 0x000ea20000300800 */
[----:B---3--:R-:W-:Y:S02]  /*df50*/  F2FP.SATFINITE.E4M3.F32.PACK_AB_MERGE_C R11, RZ, R2, RZ ;  /* 0x00000002ff0b723e */ /* 0x008fe400048070ff */
[----:B------:R-:W-:Y:S01]  /*df60*/  F2FP.SATFINITE.E4M3.F32.PACK_AB_MERGE_C R13, RZ, R0, RZ ;  /* 0x00000000ff0d723e */ /* 0x000fe200048070ff */
[----:B----4-:R-:W-:Y:S01]  /*df70*/  FMUL R0, R225, UR20 ;  /* 0x00000014e1007c20 */ /* 0x010fe20008400000 */
[----:B------:R-:W-:Y:S01]  /*df80*/  FMUL R2, R224, UR20 ;  /* 0x00000014e0027c20 */ /* 0x000fe20008400000 */
[----:B------:R-:W3:Y:S04]  /*df90*/  LDL.LU R225, [R1+0x24] ;  /* 0x0000240001e17983 */ /* 0x000ee80000300800 */
[----:B------:R-:W4:Y:S01]  /*dfa0*/  LDL.LU R224, [R1+0x28] ;  /* 0x0000280001e07983 */ /* 0x000f220000300800 */
[----:B------:R-:W-:-:S03]  /*dfb0*/  FMUL R3, R226, UR20 ;  /* 0x00000014e2037c20 */ /* 0x000fc60008400000 */
[----:B------:R-:W4:Y:S04]  /*dfc0*/  LDL.LU R226, [R1+0x2c] ;  /* 0x00002c0001e27983 */ /* 0x000f280000300800 */
[----:B------:R-:W4:Y:S04]  /*dfd0*/  LDL.LU R227, [R1+0x30] ;  /* 0x0000300001e37983 */ /* 0x000f280000300800 */
[----:B------:R-:W-:Y:S01]  /*dfe0*/  @!P5 STG.E.U8 desc[UR14][R30.64+0x38], R9 ;  /* 0x000038091e00d986 */ /* 0x000fe2000c10110e */
[----:B------:R-:W-:-:S03]  /*dff0*/  ISETP.LT.OR P5, PT, R41, 0x41, !P0 ;  /* 0x000000412900780c */ /* 0x000fc600047a1670 */
[----:B------:R0:W-:Y:S01]  /*e000*/  @!P6 STG.E.U8 desc[UR14][R30.64+0x39], R7 ;  /* 0x000039071e00e986 */ /* 0x0001e2000c10110e */
[----:B------:R-:W-:-:S03]  /*e010*/  ISETP.LT.OR P6, PT, R41, 0x42, !P0 ;  /* 0x000000422900780c */ /* 0x000fc600047c1670 */
[----:B------:R-:W-:Y:S01]  /*e020*/  @!P3 STG.E.U8 desc[UR14][R28.64+0x40], R11 ;  /* 0x0000400b1c00b986 */ /* 0x000fe2000c10110e */
[----:B------:R-:W-:-:S03]  /*e030*/  ISETP.LT.OR P3, PT, R41, 0x49, !P1 ;  /* 0x000000492900780c */ /* 0x000fc60004f61670 */
[----:B------:R1:W-:Y:S01]  /*e040*/  @!P2 STG.E.U8 desc[UR14][R28.64+0x41], R5 ;  /* 0x000041051c00a986 */ /* 0x0003e2000c10110e */
[----:B0-----:R-:W-:-:S03]  /*e050*/  F2FP.SATFINITE.E4M3.F32.PACK_AB_MERGE_C R7, RZ, R0, RZ ;  /* 0x00000000ff07723e */ /* 0x001fc600048070ff */
[----:B------:R-:W-:Y:S01]  /*e060*/  @!P5 STG.E.U8 desc[UR14][R30.64+0x40], R13 ;  /* 0x0000400d1e00d986 */ /* 0x000fe2000c10110e */
[C---:B------:R-:W-:Y:S02]  /*e070*/  ISETP.LT.OR P2, PT, R41.reuse, 0x4a, !P1 ;  /* 0x0000004a2900780c */ /* 0x040fe40004f41670 */
[----:B-1----:R-:W-:Y:S01]  /*e080*/  F2FP.SATFINITE.E4M3.F32.PACK_AB_MERGE_C R5, RZ, R2, RZ ;  /* 0x00000002ff05723e */ /* 0x002fe200048070ff */
[----:B------:R0:W-:Y:S01]  /*e090*/  @!P6 STG.E.U8 desc[UR14][R30.64+0x41], R7 ;  /* 0x000041071e00e986 */ /* 0x0001e2000c10110e */
[C---:B------:R-:W-:Y:S02]  /*e0a0*/  ISETP.LT.OR P5, PT, R41.reuse, 0x49, !P0 ;  /* 0x000000492900780c */ /* 0x040fe400047a1670 */
[C---:B------:R-:W-:Y:S01]  /*e0b0*/  ISETP.LT.OR P6, PT, R41.reuse, 0x4a, !P0 ;  /* 0x0000004a2900780c */ /* 0x040fe200047c1670 */
[----:B------:R1:W-:Y:S01]  /*e0c0*/  @!P3 STG.E.U8 desc[UR14][R28.64+0x48], R5 ;  /* 0x000048051c00b986 */ /* 0x0003e2000c10110e */
[----:B------:R-:W-:Y:S02]  /*e0d0*/  ISETP.LT.OR P3, PT, R41, 0x51, !P1 ;  /* 0x000000512900780c */ /* 0x000fe40004f61670 */
[----:B------:R-:W-:-:S02]  /*e0e0*/  F2FP.SATFINITE.E4M3.F32.PACK_AB_MERGE_C R9, RZ, R3, RZ ;  /* 0x00000003ff09723e */ /* 0x000fc400048070ff */
[----:B------:R-:W-:-:S03]  /*e0f0*/  F2FP.SATFINITE.E4M3.F32.PACK_AB_MERGE_C R11, RZ, R4, RZ ;  /* 0x00000004ff0b723e */ /* 0x000fc600048070ff */
[----:B------:R1:W-:Y:S04]  /*e100*/  @!P2 STG.E.U8 desc[UR14][R28.64+0x49], R9 ;  /* 0x000049091c00a986 */ /* 0x0003e8000c10110e */
[----:B------:R-:W-:Y:S01]  /*e110*/  @!P5 STG.E.U8 desc[UR14][R30.64+0x48], R11 ;  /* 0x0000480b1e00d986 */ /* 0x000fe2000c10110e */
[----:B------:R-:W-:-:S03]  /*e120*/  FMUL R0, R221, UR20 ;  /* 0x00000014dd007c20 */ /* 0x000fc60008400000 */
[----:B------:R-:W4:Y:S02]  /*e130*/  LDL.LU R221, [R1+0x34] ;  /* 0x0000340001dd7983 */ /* 0x000f240000300800 */
[----:B0-----:R-:W-:-:S05]  /*e140*/  F2FP.SATFINITE.E4M3.F32.PACK_AB_MERGE_C R7, RZ, R0, RZ ;  /* 0x00000000ff07723e */ /* 0x001fca00048070ff */
[----:B------:R-:W-:Y:S01]  /*e150*/  @!P6 STG.E.U8 desc[UR14][R30.64+0x49], R7 ;  /* 0x000049071e00e986 */ /* 0x000fe2000c10110e */
[----:B--2---:R-:W-:-:S03]  /*e160*/  FMUL R2, R220, UR20 ;  /* 0x00000014dc027c20 */ /* 0x004fc60008400000 */
[----:B------:R-:W2:Y:S02]  /*e170*/  LDL.LU R220, [R1+0x38] ;  /* 0x0000380001dc7983 */ /* 0x000ea40000300800 */
[----:B-1----:R-:W-:-:S05]  /*e180*/  F2FP.SATFINITE.E4M3.F32.PACK_AB_MERGE_C R5, RZ, R2, RZ ;  /* 0x00000002ff05723e */ /* 0x002fca00048070ff */
[----:B------:R0:W-:Y:S01]  /*e190*/  @!P3 STG.E.U8 desc[UR14][R28.64+0x50], R5 ;  /* 0x000050051c00b986 */ /* 0x0001e2000c10110e */
[----:B------:R-:W-:-:S03]  /*e1a0*/  FMUL R3, R222, UR20 ;  /* 0x00000014de037c20 */ /* 0x000fc60008400000 */
[----:B------:R-:W2:Y:S02]  /*e1b0*/  LDL.LU R222, [R1+0x3c] ;  /* 0x00003c0001de7983 */ /* 0x000ea40000300800 */
[----:B------:R-:W-:Y:S01]  /*e1c0*/  F2FP.SATFINITE.E4M3.F32.PACK_AB_MERGE_C R9, RZ, R3, RZ ;  /* 0x00000003ff09723e */ /* 0x000fe200048070ff */
[----:B------:R-:W-:Y:S02]  /*e1d0*/  FMUL R0, R223, UR20 ;  /* 0x00000014df007c20 */ /* 0x000fe40008400000 */
[----:B------:R-:W2:Y:S03]  /*e1e0*/  LDL.LU R223, [R1+0x40] ;  /* 0x0000400001df7983 */ /* 0x000ea60000300800 */
[----:B------:R-:W-:Y:S01]  /*e1f0*/  F2FP.SATFINITE.E4M3.F32.PACK_AB_MERGE_C R13, RZ, R0, RZ ;  /* 0x00000000ff0d723e */ /* 0x000fe200048070ff */
[----:B---3--:R-:W-:Y:S02]  /*e200*/  FMUL R2, R225, UR20 ;  /* 0x00000014e1027c20 */ /* 0x008fe40008400000 */
[----:B------:R-:W3:Y:S01]  /*e210*/  LDL.LU R225, [R1+0x44] ;  /* 0x0000440001e17983 */ /* 0x000ee20000300800 */
[----:B----4-:R-:W-:-:S03]  /*e220*/  FMUL R0, R224, UR20 ;  /* 0x00000014e0007c20 */ /* 0x010fc60008400000 */
[----:B------:R-:W4:Y:S01]  /*e230*/  LDL.LU R224, [R1+0x48] ;  /* 0x0000480001e07983 */ /* 0x000f220000300800 */
[----:B------:R-:W-:Y:S01]  /*e240*/  FMUL R3, R226, UR20 ;  /* 0x00000014e2037c20 */ /* 0x000fe20008400000 */
[----:B0-----:R-:W-:Y:S02]  /*e250*/  F2FP.SATFINITE.E4M3.F32.PACK_AB_MERGE_C R5, RZ, R0, RZ ;  /* 0x00000000ff05723e */ /* 0x001fe400048070ff */
[----:B------:R-:W4:Y:S01]  /*e260*/  LDL.LU R226, [R1+0x4c] ;  /* 0x00004c0001e27983 */ /* 0x000f220000300800 */
[----:B------:R-:W-:-:S03]  /*e270*/  FMUL R0, R227, UR20 ;  /* 0x00000014e3007c20 */ /* 0x000fc60008400000 */
[----:B------:R-:W4:Y:S01]  /*e280*/  LDL.LU R227, [R1+0x50] ;  /* 0x0000500001e37983 */ /* 0x000f220000300800 */
[C---:B------:R-:W-:Y:S02]  /*e290*/  ISETP.LT.OR P2, PT, R41.reuse, 0x52, !P1 ;  /* 0x000000522900780c */ /* 0x040fe40004f41670 */
[C---:B------:R-:W-:Y:S01]  /*e2a0*/  ISETP.LT.OR P6, PT, R41.reuse, 0x52, !P0 ;  /* 0x000000522900780c */ /* 0x040fe200047c1670 */
[----:B------:R-:W4:Y:S01]  /*e2b0*/  LDL.LU R219, [R1+0x54] ;  /* 0x0000540001db7983 */ /* 0x000f220000300800 */
[C---:B------:R-:W-:Y:S02]  /*e2c0*/  ISETP.LT.OR P5, PT, R41.reuse, 0x51, !P0 ;  /* 0x000000512900780c */ /* 0x040fe400047a1670 */
[----:B------:R-:W-:Y:S02]  /*e2d0*/  ISETP.LT.OR P3, PT, R41, 0x59, !P1 ;  /* 0x000000592900780c */ /* 0x000fe40004f61670 */
[----:B------:R-:W-:Y:S02]  /*e2e0*/  F2FP.SATFINITE.E4M3.F32.PACK_AB_MERGE_C R7, RZ, R2, RZ ;  /* 0x00000002ff07723e */ /* 0x000fe400048070ff */
[----:B------:R-:W-:-:S03]  /*e2f0*/  F2FP.SATFINITE.E4M3.F32.PACK_AB_MERGE_C R11, RZ, R0, RZ ;  /* 0x00000000ff0b723e */ /* 0x000fc600048070ff */
[----:B------:R0:W-:Y:S01]  /*e300*/  @!P2 STG.E.U8 desc[UR14][R28.64+0x51], R9 ;  /* 0x000051091c00a986 */ /* 0x0001e2000c10110e */
[----:B------:R-:W-:-:S03]  /*e310*/  ISETP.LT.OR P2, PT, R41, 0x5a, !P1 ;  /* 0x0000005a2900780c */ /* 0x000fc60004f41670 */
[----:B------:R-:W-:Y:S01]  /*e320*/  @!P6 STG.E.U8 desc[UR14][R30.64+0x51], R7 ;  /* 0x000051071e00e986 */ /* 0x000fe2000c10110e */
[----:B------:R-:W-:-:S03]  /*e330*/  ISETP.LT.OR P6, PT, R41, 0x5a, !P0 ;  /* 0x0000005a2900780c */ /* 0x000fc600047c1670 */
[----:B------:R-:W-:Y:S01]  /*e340*/  @!P5 STG.E.U8 desc[UR14][R30.64+0x50], R13 ;  /* 0x0000500d1e00d986 */ /* 0x000fe2000c10110e */
[----:B0-----:R-:W-:-:S03]  /*e350*/  F2FP.SATFINITE.E4M3.F32.PACK_AB_MERGE_C R9, RZ, R3, RZ ;  /* 0x00000003ff09723e */ /* 0x001fc600048070ff */
[----:B------:R0:W-:Y:S04]  /*e360*/  @!P3 STG.E.U8 desc[UR14][R28.64+0x58], R5 ;  /* 0x000058051c00b986 */ /* 0x0001e8000c10110e */
[----:B------:R1:W-:Y:S01]  /*e370*/  @!P2 STG.E.U8 desc[UR14][R28.64+0x59], R9 ;  /* 0x000059091c00a986 */ /* 0x0003e2000c10110e */
[----:B------:R-:W-:-:S03]  /*e380*/  FMUL R0, R221, UR20 ;  /* 0x00000014dd007c20 */ /* 0x000fc60008400000 */
[----:B------:R-:W4:Y:S02]  /*e390*/  LDL.LU R221, [R1+0x58] ;  /* 0x0000580001dd7983 */ /* 0x000f240000300800 */
[----:B0-----:R-:W-:-:S05]  /*e3a0*/  F2FP.SATFINITE.E4M3.F32.PACK_AB_MERGE_C R5, RZ, R0, RZ ;  /* 0x00000000ff05723e */ /* 0x001fca00048070ff */
[----:B------:R0:W-:Y:S01]  /*e3b0*/  @!P6 STG.E.U8 desc[UR14][R30.64+0x59], R5 ;  /* 0x000059051e00e986 */ /* 0x0001e2000c10110e */
[----:B--2---:R-:W-:-:S03]  /*e3c0*/  FMUL R2, R220, UR20 ;  /* 0x00000014dc027c20 */ /* 0x004fc60008400000 */
[----:B------:R-:W2:Y:S02]  /*e3d0*/  LDL.LU R220, [R1+0x5c] ;  /* 0x00005c0001dc7983 */ /* 0x000ea40000300800 */
[----:B------:R-:W-:Y:S01]  /*e3e0*/  F2FP.SATFINITE.E4M3.F32.PACK_AB_MERGE_C R7, RZ, R2, RZ ;  /* 0x00000002ff07723e */ /* 0x000fe200048070ff */
[----:B------:R-:W-:Y:S02]  /*e3f0*/  FMUL R3, R222, UR20 ;  /* 0x00000014de037c20 */ /* 0x000fe40008400000 */
[----:B------:R-:W2:Y:S03]  /*e400*/  LDL.LU R222, [R1+0x60] ;  /* 0x0000600001de7983 */ /* 0x000ea60000300800 */
[----:B-1----:R-:W-:Y:S01]  /*e410*/  F2FP.SATFINITE.E4M3.F32.PACK_AB_MERGE_C R9, RZ, R3, RZ ;  /* 0x00000003ff09723e */ /* 0x002fe200048070ff */
[----:B------:R-:W-:Y:S02]  /*e420*/  FMUL R4, R223, UR20 ;  /* 0x00000014df047c20 */ /* 0x000fe40008400000 */
[----:B------:R-:W2:Y:S01]  /*e430*/  LDL.LU R223, [R1+0x64] ;  /* 0x0000640001df7983 */ /* 0x000ea20000300800 */
[----:B---3--:R-:W-:-:S03]  /*e440*/  FMUL R0, R225, UR20 ;  /* 0x00000014e1007c20 */ /* 0x008fc60008400000 */
[----:B------:R-:W3:Y:S01]  /*e450*/  LDL.LU R225, [R1+0x68] ;  /* 0x0000680001e17983 */ /* 0x000ee20000300800 */
[----:B----4-:R-:W-:Y:S01]  /*e460*/  FMUL R2, R224, UR20 ;  /* 0x00000014e0027c20 */ /* 0x010fe20008400000 */
[----:B0-----:R-:W-:Y:S02]  /*e470*/  F2FP.SATFINITE.E4M3.F32.PACK_AB_MERGE_C R5, RZ, R0, RZ ;  /* 0x00000000ff05723e */ /* 0x001fe400048070ff */
[----:B------:R-:W4:Y:S01]  /*e480*/  LDL.LU R224, [R1+0x6c] ;  /* 0x00006c0001e07983 */ /* 0x000f220000300800 */
[----:B------:R-:W-:-:S03]  /*e490*/  FMUL R3, R226, UR20 ;  /* 0x00000014e2037c20 */ /* 0x000fc60008400000 */
[----:B------:R-:W4:Y:S01]  /*e4a0*/  LDL.LU R226, [R1+0x70] ;  /* 0x0000700001e27983 */ /* 0x000f220000300800 */
[----:B------:R-:W-:-:S03]  /*e4b0*/  FMUL R0, R227, UR20 ;  /* 0x00000014e3007c20 */ /* 0x000fc60008400000 */
[----:B------:R-:W4:Y:S01]  /*e4c0*/  LDL.LU R227, [R1+0x74] ;  /* 0x0000740001e37983 */ /* 0x000f220000300800 */
[C---:B------:R-:W-:Y:S02]  /*e4d0*/  ISETP.LT.OR P5, PT, R41.reuse, 0x59, !P0 ;  /* 0x000000592900780c */ /* 0x040fe400047a1670 */
[C---:B------:R-:W-:Y:S02]  /*e4e0*/  ISETP.LT.OR P2, PT, R41.reuse, 0x62, !P1 ;  /* 0x000000622900780c */ /* 0x040fe40004f41670 */
[C---:B------:R-:W-:Y:S02]  /*e4f0*/  ISETP.LT.OR P3, PT, R41.reuse, 0x61, !P1 ;  /* 0x000000612900780c */ /* 0x040fe40004f61670 */
[----:B------:R-:W-:-:S07]  /*e500*/  ISETP.LT.OR P6, PT, R41, 0x62, !P0 ;  /* 0x000000622900780c */ /* 0x000fce00047c1670 */
[----:B------:R-:W-:Y:S01]  /*e510*/  @!P5 STG.E.U8 desc[UR14][R30.64+0x58], R11 ;  /* 0x0000580b1e00d986 */ /* 0x000fe2000c10110e */
[----:B------:R-:W-:-:S03]  /*e520*/  ISETP.LT.OR P5, PT, R41, 0x61, !P0 ;  /* 0x000000612900780c */ /* 0x000fc600047a1670 */
[----:B------:R0:W-:Y:S01]  /*e530*/  @!P2 STG.E.U8 desc[UR14][R28.64+0x61], R9 ;  /* 0x000061091c00a986 */ /* 0x0001e2000c10110e */
[----:B------:R-:W-:-:S03]  /*e540*/  ISETP.LT.OR P2, PT, R41, 0x6a, !P1 ;  /* 0x0000006a2900780c */ /* 0x000fc60004f41670 */
[----:B------:R1:W-:Y:S01]  /*e550*/  @!P3 STG.E.U8 desc[UR14][R28.64+0x60], R7 ;  /* 0x000060071c00b986 */ /* 0x0003e2000c10110e */
[----:B------:R-:W-:Y:S02]  /*e560*/  ISETP.LT.OR P3, PT, R41, 0x69, !P1 ;  /* 0x000000692900780c */ /* 0x000fe40004f61670 */
[----:B------:R-:W-:Y:S01]  /*e570*/  F2FP.SATFINITE.E4M3.F32.PACK_AB_MERGE_C R13, RZ, R4, RZ ;  /* 0x00000004ff0d723e */ /* 0x000fe200048070ff */
[----:B------:R1:W-:Y:S01]  /*e580*/  @!P6 STG.E.U8 desc[UR14][R30.64+0x61], R5 ;  /* 0x000061051e00e986 */ /* 0x0003e2000c10110e */
[----:B0-----:R-:W-:-:S03]  /*e590*/  F2FP.SATFINITE.E4M3.F32.PACK_AB_MERGE_C R9, RZ, R3, RZ ;  /* 0x00000003ff09723e */ /* 0x001fc600048070ff */
[----:B------:R-:W-:Y:S01]  /*e5a0*/  @!P5 STG.E.U8 desc[UR14][R30.64+0x60], R13 ;  /* 0x0000600d1e00d986 */ /* 0x000fe2000c10110e */
[----:B-1----:R-:W-:-:S03]  /*e5b0*/  F2FP.SATFINITE.E4M3.F32.PACK_AB_MERGE_C R7, RZ, R2, RZ ;  /* 0x00000002ff07723e */ /* 0x002fc600048070ff */
[----:B------:R-:W-:Y:S01]  /*e5c0*/  @!P2 STG.E.U8 desc[UR14][R28.64+0x69], R9 ;  /* 0x000069091c00a986 */ /* 0x000fe2000c10110e */
[C---:B------:R-:W-:Y:S02]  /*e5d0*/  ISETP.LT.OR P5, PT, R41.reuse, 0x69, !P0 ;  /* 0x000000692900780c */ /* 0x040fe400047a1670 */
[C---:B------:R-:W-:Y:S01]  /*e5e0*/  ISETP.LT.OR P6, PT, R41.reuse, 0x6a, !P0 ;  /* 0x0000006a2900780c */ /* 0x040fe200047c1670 */
[----:B------:R0:W-:Y:S01]  /*e5f0*/  @!P3 STG.E.U8 desc[UR14][R28.64+0x68], R7 ;  /* 0x000068071c00b986 */ /* 0x0001e2000c10110e */
[----:B------:R-:W-:Y:S01]  /*e600*/  ISETP.LT.OR P2, PT, R41, 0x72, !P1 ;  /* 0x000000722900780c */ /* 0x000fe20004f41670 */
[----:B------:R-:W-:Y:S01]  /*e610*/  FMUL R2, R219, UR20 ;  /* 0x00000014db027c20 */ /* 0x000fe20008400000 */
[----:B------:R-:W-:Y:S02]  /*e620*/  ISETP.LT.OR P3, PT, R41, 0x71, !P1 ;  /* 0x000000712900780c */ /* 0x000fe40004f61670 */
[----:B------:R-:W-:Y:S02]  /*e630*/  F2FP.SATFINITE.E4M3.F32.PACK_AB_MERGE_C R11, RZ, R0, RZ ;  /* 0x00000000ff0b723e */ /* 0x000fe400048070ff */
[----:B------:R-:W-:-:S03]  /*e640*/  F2FP.SATFINITE.E4M3.F32.PACK_AB_MERGE_C R5, RZ, R2, RZ ;  /* 0x00000002ff05723e */ /* 0x000fc600048070ff */
[----:B------:R-:W-:Y:S01]  /*e650*/  @!P5 STG.E.U8 desc[UR14][R30.64+0x68], R11 ;  /* 0x0000680b1e00d986 */ /* 0x000fe2000c10110e */
[----:B------:R-:W-:-:S03]  /*e660*/  ISETP.LT.OR P5, PT, R41, 0x71, !P0 ;  /* 0x000000712900780c */ /* 0x000fc600047a1670 */
[----:B------:R-:W-:Y:S01]  /*e670*/  @!P6 STG.E.U8 desc[UR14][R30.64+0x69], R5 ;  /* 0x000069051e00e986 */ /* 0x000fe2000c10110e */
[----:B------:R-:W-:Y:S01]  /*e680*/  ISETP.LT.OR P6, PT, R41, 0x72, !P0 ;  /* 0x000000722900780c */ /* 0x000fe200047c1670 */
[----:B------:R-:W-:-:S05]  /*e690*/  FMUL R0, R221, UR20 ;  /* 0x00000014dd007c20 */ /* 0x000fca0008400000 */
[----:B0-----:R-:W-:-:S05]  /*e6a0*/  F2FP.SATFINITE.E4M3.F32.PACK_AB_MERGE_C R7, RZ, R0, RZ ;  /* 0x00000000ff07723e */ /* 0x001fca00048070ff */
[----:B------:R0:W-:Y:S01]  /*e6b0*/  @!P3 STG.E.U8 desc[UR14][R28.64+0x70], R7 ;  /* 0x000070071c00b986 */ /* 0x0001e2000c10110e */
[C---:B------:R-:W-:Y:S02]  /*e6c0*/  ISETP.LT.OR P3, PT, R41.reuse, 0x79, !P0 ;  /* 0x000000792900780c */ /* 0x040fe40004761670 */
[----:B------:R-:W-:Y:S01]  /*e6d0*/  ISETP.LT.OR P0, PT, R41, 0x7a, !P0 ;  /* 0x0000007a2900780c */ /* 0x000fe20004701670 */
[----:B--2---:R-:W-:-:S05]  /*e6e0*/  FMUL R3, R220, UR20 ;  /* 0x00000014dc037c20 */ /* 0x004fca0008400000 */
[----:B------:R-:W-:-:S05]  /*e6f0*/  F2FP.SATFINITE.E4M3.F32.PACK_AB_MERGE_C R9, RZ, R3, RZ ;  /* 0x00000003ff09723e */ /* 0x000fca00048070ff */
[----:B------:R1:W-:Y:S01]  /*e700*/  @!P2 STG.E.U8 desc[UR14][R28.64+0x71], R9 ;  /* 0x000071091c00a986 */ /* 0x0003e2000c10110e */
[C---:B------:R-:W-:Y:S02]  /*e710*/  ISETP.LT.OR P2, PT, R41.reuse, 0x79, !P1 ;  /* 0x000000792900780c */ /* 0x040fe40004f41670 */
[----:B------:R-:W-:Y:S01]  /*e720*/  ISETP.LT.OR P1, PT, R41, 0x7a, !P1 ;  /* 0x0000007a2900780c */ /* 0x000fe20004f21670 */
[----:B------:R-:W-:-:S05]  /*e730*/  FMUL R0, R222, UR20 ;  /* 0x00000014de007c20 */ /* 0x000fca0008400000 */
[----:B------:R-:W-:-:S05]  /*e740*/  F2FP.SATFINITE.E4M3.F32.PACK_AB_MERGE_C R13, RZ, R0, RZ ;  /* 0x00000000ff0d723e */ /* 0x000fca00048070ff */
[----:B------:R2:W-:Y:S01]  /*e750*/  @!P5 STG.E.U8 desc[UR14][R30.64+0x70], R13 ;  /* 0x0000700d1e00d986 */ /* 0x0005e2000c10110e */
[----:B------:R-:W-:Y:S01]  /*e760*/  FMUL R0, R223, UR20 ;  /* 0x00000014df007c20 */ /* 0x000fe20008400000 */
[----:B---3--:R-:W-:Y:S01]  /*e770*/  FMUL R2, R225, UR20 ;  /* 0x00000014e1027c20 */ /* 0x008fe20008400000 */
[----:B----4-:R-:W-:-:S03]  /*e780*/  FMUL R3, R224, UR20 ;  /* 0x00000014e0037c20 */ /* 0x010fc60008400000 */
[----:B0-----:R-:W-:Y:S01]  /*e790*/  F2FP.SATFINITE.E4M3.F32.PACK_AB_MERGE_C R7, RZ, R0, RZ ;  /* 0x00000000ff07723e */ /* 0x001fe200048070ff */
[----:B------:R-:W-:Y:S01]  /*e7a0*/  FMUL R4, R226, UR20 ;  /* 0x00000014e2047c20 */ /* 0x000fe20008400000 */
[----:B------:R-:W-:Y:S01]  /*e7b0*/  FMUL R5, R227, UR20 ;  /* 0x00000014e3057c20 */ /* 0x000fe20008400000 */
[----:B-1----:R-:W-:Y:S02]  /*e7c0*/  F2FP.SATFINITE.E4M3.F32.PACK_AB_MERGE_C R9, RZ, R2, RZ ;  /* 0x00000002ff09723e */ /* 0x002fe400048070ff */
[----:B------:R-:W-:Y:S02]  /*e7d0*/  F2FP.SATFINITE.E4M3.F32.PACK_AB_MERGE_C R3, RZ, R3, RZ ;  /* 0x00000003ff03723e */ /* 0x000fe400048070ff */
[----:B------:R-:W-:Y:S02]  /*e7e0*/  F2FP.SATFINITE.E4M3.F32.PACK_AB_MERGE_C R11, RZ, R4, RZ ;  /* 0x00000004ff0b723e */ /* 0x000fe400048070ff */
[----:B------:R-:W-:Y:S01]  /*e7f0*/  F2FP.SATFINITE.E4M3.F32.PACK_AB_MERGE_C R5, RZ, R5, RZ ;  /* 0x00000005ff05723e */ /* 0x000fe200048070ff */
[----:B------:R2:W-:Y:S04]  /*e800*/  @!P6 STG.E.U8 desc[UR14][R30.64+0x71], R7 ;  /* 0x000071071e00e986 */ /* 0x0005e8000c10110e */
[----:B------:R2:W-:Y:S04]  /*e810*/  @!P2 STG.E.U8 desc[UR14][R28.64+0x78], R9 ;  /* 0x000078091c00a986 */ /* 0x0005e8000c10110e */
[----:B------:R2:W-:Y:S04]  /*e820*/  @!P1 STG.E.U8 desc[UR14][R28.64+0x79], R3 ;  /* 0x000079031c009986 */ /* 0x0005e8000c10110e */
[----:B------:R2:W-:Y:S04]  /*e830*/  @!P3 STG.E.U8 desc[UR14][R30.64+0x78], R11 ;  /* 0x0000780b1e00b986 */ /* 0x0005e8000c10110e */
[----:B------:R2:W-:Y:S02]  /*e840*/  @!P0 STG.E.U8 desc[UR14][R30.64+0x79], R5 ;  /* 0x000079051e008986 */ /* 0x0005e4000c10110e */
.L_x_296:
[----:B------:R-:W-:Y:S05]  /*e850*/  BSYNC B0 ;  /* 0x0000000000007941 */ /* 0x000fea0003800000 */
.L_x_38:
[----:B0-2---:R-:W2:Y:S04]  /*e860*/  LDL.LU R3, [R1+0x80] ;  /* 0x0000800001037983 */ /* 0x005ea80000300800 */
[----:B-----5:R-:W2:Y:S01]  /*e870*/  LDL.LU R2, [R1+0x84] ;  /* 0x0000840001027983 */ /* 0x020ea20000300800 */
[----:B------:R-:W-:Y:S01]  /*e880*/  ULDC UR6, c[0x0][0xc] ;  /* 0x0000030000067ab9 */ /* 0x000fe20000000800 */
[----:B------:R-:W-:Y:S01]  /*e890*/  ULDC UR7, c[0x0][0x10] ;  /* 0x0000040000077ab9 */ /* 0x000fe20000000800 */
[----:B------:R-:W2:Y:S01]  /*e8a0*/  LDC R5, c[0x0][0x14] ;  /* 0x00000500ff057b82 */ /* 0x000ea20000000800 */
[----:B------:R-:W-:Y:S01]  /*e8b0*/  UIMAD.WIDE.U32 UR6, UR6, UR7, URZ ;  /* 0x00000007060672a5 */ /* 0x000fe2000f8e003f */
[----:B------:R-:W-:Y:S01]  /*e8c0*/  PRMT R0, RZ, 0x7610, R0 ;  /* 0x00007610ff007816 */ /* 0x000fe20000000000 */
[----:B------:R-:W-:-:S04]  /*e8d0*/  UMOV UR22, 0xffffffff ;  /* 0xffffffff00167882 */ /* 0x000fc80000000000 */
[----:B--2---:R-:W-:-:S04]  /*e8e0*/  IMAD.WIDE.U32 R2, R5, UR6, R2 ;  /* 0x0000000605027c25 */ /* 0x004fc8000f8e0002 */
[----:B------:R-:W-:Y:S01]  /*e8f0*/  IMAD R5, R5, UR7, RZ ;  /* 0x0000000705057c24 */ /* 0x000fe2000f8e02ff */
[----:B------:R-:W-:Y:S01]  /*e900*/  ULDC.64 UR6, c[0x0][0x650] ;  /* 0x0001940000067ab9 */ /* 0x000fe20000000a00 */
[----:B------:R-:W-:Y:S01]  /*e910*/  IMAD.MOV.U32 R19, RZ, RZ, R2 ;  /* 0x000000ffff137224 */ /* 0x000fe200078e0002 */
[----:B------:R-:W-:Y:S01]  /*e920*/  ISETP.GE.U32.AND P0, PT, R2, UR6, PT ;  /* 0x0000000602007c0c */ /* 0x000fe2000bf06070 */
[----:B------:R-:W-:Y:S02]  /*e930*/  IMAD.IADD R22, R3, 0x1, R5 ;  /* 0x0000000103167824 */ /* 0x000fe400078e0205 */
[----:B------:R-:W-:-:S03]  /*e940*/  IMAD.MOV.U32 R2, RZ, RZ, -0x1 ;  /* 0xffffffffff027424 */ /* 0x000fc600078e00ff */
[----:B------:R0:W-:Y:S01]  /*e950*/  STL [R1+0x80], R22 ;  /* 0x0000801601007387 */ /* 0x0001e20000100800 */
[----:B------:R-:W-:-:S03]  /*e960*/  ISETP.GE.U32.AND.EX P0, PT, R22, UR7, PT, P0 ;  /* 0x0000000716007c0c */ /* 0x000fc6000bf06100 */
[----:B------:R0:W-:Y:S04]  /*e970*/  STL [R1+0x84], R19 ;  /* 0x0000841301007387 */ /* 0x0001e80000100800 */
[----:B------:R0:W-:Y:S06]  /*e980*/  STL [R1+0x88], R2 ;  /* 0x0000880201007387 */ /* 0x0001ec0000100800 */
[----:B------:R-:W-:Y:S05]  /*e990*/  @P0 BRA `(.L_x_297) ;  /* 0x00000004006c0947 */ /* 0x000fea0003800000 */
[----:B------:R-:W2:Y:S01]  /*e9a0*/  S2R R14, SR_CTAID.X ;  /* 0x00000000000e7919 */ /* 0x000ea20000002500 */
[----:B------:R-:W5:Y:S01]  /*e9b0*/  LDC.64 R8, c[0x0][0x628] ;  /* 0x00018a00ff087b82 */ /* 0x000f620000000a00 */
[----:B------:R-:W-:Y:S01]  /*e9c0*/  ULDC UR6, c[0x0][0x150] ;  /* 0x0000540000067ab9 */ /* 0x000fe20000000800 */
[----:B------:R-:W-:Y:S01]  /*e9d0*/  IMAD.MOV.U32 R6, RZ, RZ, R19 ;  /* 0x000000ffff067224 */ /* 0x000fe200078e0013 */
[----:B------:R-:W0:Y:S01]  /*e9e0*/  S2R R16, SR_CTAID.Y ;  /* 0x0000000000107919 */ /* 0x000e220000002600 */
[----:B------:R-:W-:-:S04]  /*e9f0*/  IMAD.MOV.U32 R7, RZ, RZ, R22 ;  /* 0x000000ffff077224 */ /* 0x000fc800078e0016 */
[----:B------:R-:W0:Y:S08]  /*ea00*/  LDC R17, c[0x0][0x144] ;  /* 0x00005100ff117b82 */ /* 0x000e300000000800 */
[----:B------:R-:W0:Y:S08]  /*ea10*/  LDC R10, c[0x0][0x630] ;  /* 0x00018c00ff0a7b82 */ /* 0x000e300000000800 */
[----:B------:R-:W0:Y:S01]  /*ea20*/  LDC.64 R12, c[0x0][0x620] ;  /* 0x00018800ff0c7b82 */ /* 0x000e220000000a00 */
[----:B-----5:R-:W-:-:S04]  /*ea30*/  ISETP.NE.U32.AND P0, PT, R8, RZ, PT ;  /* 0x000000ff0800720c */ /* 0x020fc80003f05070 */
[----:B------:R-:W-:Y:S02]  /*ea40*/  ISETP.NE.AND.EX P0, PT, R9, RZ, PT, P0 ;  /* 0x000000ff0900720c */ /* 0x000fe40003f05300 */
[----:B--2---:R-:W-:-:S05]  /*ea50*/  I2FP.F32.U32 R0, R14 ;  /* 0x0000000e00007245 */ /* 0x004fca0000201000 */
[----:B------:R-:W-:-:S04]  /*ea60*/  FMUL R0, R0, UR6 ;  /* 0x0000000600007c20 */ /* 0x000fc80008400000 */
[----:B------:R2:W0:Y:S02]  /*ea70*/  F2I.U32.TRUNC.NTZ R15, R0 ;  /* 0x00000000000f7305 */ /* 0x000424000020f000 */
[----:B------:R-:W-:Y:S05]  /*ea80*/  @!P0 BRA `(.L_x_298) ;  /* 0x0000000000288947 */ /* 0x000fea0003800000 */
[----:B--2---:R-:W2:Y:S02]  /*ea90*/  LDC R0, c[0x0][0x634] ;  /* 0x00018d00ff007b82 */ /* 0x004ea40000000800 */
[----:B--2---:R-:W-:-:S05]  /*eaa0*/  IADD3 R7, P0, R19, R0, RZ ;  /* 0x0000000013077210 */ /* 0x004fca0007f1e0ff */
[----:B------:R-:W-:-:S04]  /*eab0*/  IMAD.X R11, RZ, RZ, R22, P0 ;  /* 0x000000ffff0b7224 */ /* 0x000fc800000e0616 */
[----:B0-----:R-:W-:-:S04]  /*eac0*/  IMAD.WIDE.U32 R2, R11, R8, RZ ;  /* 0x000000080b027225 */ /* 0x001fc800078e00ff */
[----:B------:R-:W-:-:S04]  /*ead0*/  IMAD.WIDE.U32 R4, P0, R7, R9, R2 ;  /* 0x0000000907047225 */ /* 0x000fc80007800002 */
[----:B------:R-:W-:-:S04]  /*eae0*/  IMAD.WIDE.U32 R2, R7, R8, RZ ;  /* 0x0000000807027225 */ /* 0x000fc800078e00ff */
[----:B------:R-:W-:Y:S01]  /*eaf0*/  IMAD.X R7, RZ, RZ, RZ, P0 ;  /* 0x000000ffff077224 */ /* 0x000fe200000e06ff */
[----:B------:R-:W-:Y:S01]  /*eb00*/  IADD3 RZ, P0, R3, R4, RZ ;  /* 0x0000000403ff7210 */ /* 0x000fe20007f1e0ff */
[----:B------:R-:W-:-:S04]  /*eb10*/  IMAD.MOV.U32 R6, RZ, RZ, R5 ;  /* 0x000000ffff067224 */ /* 0x000fc800078e0005 */
[----:B------:R-:W-:-:S08]  /*eb20*/  IMAD.WIDE.U32.X R6, R11, R9, R6, P0 ;  /* 0x000000090b067225 */ /* 0x000fd000000e0406 */
.L_x_298:
[-CC-:B0-----:R-:W-:Y:S01]  /*eb30*/  SHF.R.U64 R24, R6, R10.reuse, R7.reuse ;  /* 0x0000000a06187219 */ /* 0x181fe20000001207 */
[----:B------:R-:W0:Y:S01]  /*eb40*/  LDC.64 R20, c[0x0][0x640] ;  /* 0x00019000ff147b82 */ /* 0x000e220000000a00 */
[----:B--2---:R-:W-:Y:S01]  /*eb50*/  SHF.R.U32.HI R0, RZ, R10, R7 ;  /* 0x0000000aff007219 */ /* 0x004fe20000011607 */
[----:B------:R-:W-:Y:S01]  /*eb60*/  IMAD.MOV.U32 R2, RZ, RZ, R19 ;  /* 0x000000ffff027224 */ /* 0x000fe200078e0013 */
[----:B------:R-:W-:Y:S01]  /*eb70*/  IADD3 R5, P0, RZ, -R24, RZ ;  /* 0x80000018ff057210 */ /* 0x000fe20007f1e0ff */
[----:B------:R-:W-:Y:S01]  /*eb80*/  IMAD.MOV R15, RZ, RZ, -R15 ;  /* 0x000000ffff0f7224 */ /* 0x000fe200078e0a0f */
[----:B------:R-:W-:Y:S01]  /*eb90*/  ULDC UR6, c[0x0][0x154] ;  /* 0x0000550000067ab9 */ /* 0x000fe20000000800 */
[----:B------:R-:W-:Y:S02]  /*eba0*/  IMAD.MOV.U32 R7, RZ, RZ, 0x1 ;  /* 0x00000001ff077424 */ /* 0x000fe400078e00ff */
[----:B------:R-:W2:Y:S01]  /*ebb0*/  LDC R4, c[0x0][0x618] ;  /* 0x00018600ff047b82 */ /* 0x000ea20000000800 */
[----:B------:R-:W-:-:S02]  /*ebc0*/  IMAD.X R3, RZ, RZ, ~R0, P0 ;  /* 0x000000ffff037224 */ /* 0x000fc400000e0e00 */
[----:B------:R-:W-:Y:S02]  /*ebd0*/  IMAD R15, R17, R15, R14 ;  /* 0x0000000f110f7224 */ /* 0x000fe400078e020e */
[-C--:B------:R-:W-:Y:S02]  /*ebe0*/  IMAD R0, R3, R12.reuse, RZ ;  /* 0x0000000c03007224 */ /* 0x080fe400078e02ff */
[----:B------:R-:W-:Y:S01]  /*ebf0*/  IMAD.MOV.U32 R3, RZ, RZ, R22 ;  /* 0x000000ffff037224 */ /* 0x000fe200078e0016 */
[----:B------:R-:W5:Y:S01]  /*ec00*/  LDC R6, c[0x0][0x608] ;  /* 0x00018200ff067b82 */ /* 0x000f620000000800 */
[----:B------:R-:W-:-:S04]  /*ec10*/  IMAD.WIDE.U32 R2, R5, R12, R2 ;  /* 0x0000000c05027225 */ /* 0x000fc800078e0002 */
[----:B------:R-:W-:-:S03]  /*ec20*/  IMAD R5, R5, R13, R0 ;  /* 0x0000000d05057224 */ /* 0x000fc600078e0200 */
[----:B------:R-:W1:Y:S01]  /*ec30*/  LDC R18, c[0x0][0x658] ;  /* 0x00019600ff127b82 */ /* 0x000e620000000800 */
[----:B------:R-:W-:Y:S01]  /*ec40*/  I2FP.F32.U32 R0, R16 ;  /* 0x0000001000007245 */ /* 0x000fe20000201000 */
[----:B------:R-:W-:Y:S01]  /*ec50*/  IMAD.IADD R3, R3, 0x1, R5 ;  /* 0x0000000103037824 */ /* 0x000fe200078e0205 */
[----:B0-----:R-:W-:Y:S01]  /*ec60*/  ISETP.NE.U32.AND P0, PT, R20, RZ, PT ;  /* 0x000000ff1400720c */ /* 0x001fe20003f05070 */
[----:B------:R-:W-:Y:S02]  /*ec70*/  IMAD.MOV.U32 R5, RZ, RZ, -0x1 ;  /* 0xffffffffff057424 */ /* 0x000fe400078e00ff */
[----:B------:R-:W-:Y:S02]  /*ec80*/  FMUL R0, R0, UR6 ;  /* 0x0000000600007c20 */ /* 0x000fe40008400000 */
[----:B------:R-:W0:Y:S01]  /*ec90*/  LDC R13, c[0x0][0x148] ;  /* 0x00005200ff0d7b82 */ /* 0x000e220000000800 */
[----:B--2---:R-:W-:Y:S01]  /*eca0*/  SHF.R.U64 R10, R2, R4, R3 ;  /* 0x00000004020a7219 */ /* 0x004fe20000001203 */
[----:B------:R2:W0:Y:S01]  /*ecb0*/  F2I.U32.TRUNC.NTZ R12, R0 ;  /* 0x00000000000c7305 */ /* 0x000422000020f000 */
[----:B------:R-:W-:-:S02]  /*ecc0*/  ISETP.NE.AND.EX P0, PT, R21, RZ, PT, P0 ;  /* 0x000000ff1500720c */ /* 0x000fc40003f05300 */
[----:B------:R-:W-:-:S03]  /*ecd0*/  SHF.R.U32.HI R3, RZ, R4, R3 ;  /* 0x00000004ff037219 */ /* 0x000fc60000011603 */
[----:B------:R-:W0:Y:S01]  /*ece0*/  LDC R14, c[0x0][0x600] ;  /* 0x00018000ff0e7b82 */ /* 0x000e220000000800 */
[-CC-:B-----5:R-:W-:Y:S02]  /*ecf0*/  SHF.R.U64 R8, R10, R6.reuse, R3.reuse ;  /* 0x000000060a087219 */ /* 0x1a0fe40000001203 */
[----:B------:R-:W-:-:S05]  /*ed00*/  SHF.R.U32.HI R3, RZ, R6, R3 ;  /* 0x00000006ff037219 */ /* 0x000fca0000011603 */
[----:B------:R-:W0:Y:S01]  /*ed10*/  LDC R19, c[0x0][0x648] ;  /* 0x00019200ff137b82 */ /* 0x000e220000000800 */
[-CC-:B-1----:R-:W-:Y:S02]  /*ed20*/  SHF.R.U64 R11, R8, R18.reuse, R3.reuse ;  /* 0x00000012080b7219 */ /* 0x182fe40000001203 */
[-C--:B------:R-:W-:Y:S02]  /*ed30*/  SHF.L.U32 R5, R5, R18.reuse, RZ ;  /* 0x0000001205057219 */ /* 0x080fe400000006ff */
[-C--:B------:R-:W-:Y:S01]  /*ed40*/  SHF.R.U32.HI R3, RZ, R18.reuse, R3 ;  /* 0x00000012ff037219 */ /* 0x080fe20000011603 */
[----:B------:R-:W-:Y:S01]  /*ed50*/  IMAD.MOV.U32 R2, RZ, RZ, R11 ;  /* 0x000000ffff027224 */ /* 0x000fe200078e000b */
[----:B------:R-:W-:Y:S01]  /*ed60*/  SHF.L.U32 R40, R7, R18, RZ ;  /* 0x0000001207287219 */ /* 0x000fe200000006ff */
[----:B------:R-:W1:Y:S01]  /*ed70*/  LDC R22, c[0x0][0x638] ;  /* 0x00018e00ff167b82 */ /* 0x000e620000000800 */
[----:B------:R-:W-:-:S07]  /*ed80*/  LOP3.LUT R17, RZ, R5, RZ, 0x33, !PT ;  /* 0x00000005ff117212 */ /* 0x000fce00078e33ff */
[----:B------:R-:W0:Y:S01]  /*ed90*/  LDC R23, c[0x0][0x610] ;  /* 0x00018400ff177b82 */ /* 0x000e220000000800 */
[----:B--2---:R-:W-:Y:S05]  /*eda0*/  @!P0 BRA `(.L_x_299) ;  /* 0x0000000000288947 */ /* 0x004fea0003800000 */
[----:B------:R-:W2:Y:S02]  /*edb0*/  LDC R0, c[0x0][0x64c] ;  /* 0x00019300ff007b82 */ /* 0x000ea40000000800 */
[----:B--2---:R-:W-:-:S05]  /*edc0*/  IADD3 R7, P0, R11, R0, RZ ;  /* 0x000000000b077210 */ /* 0x004fca0007f1e0ff */
        /* <DEDUP_REMOVED lines=8> */
.L_x_299:
[----:B0-----:R-:W-:Y:S01]  /*ee50*/  SHF.R.U64 R0, R2, R19, R3 ;  /* 0x0000001302007219 */ /* 0x001fe20000001203 */
[----:B------:R-:W-:Y:S01]  /*ee60*/  VIADD R3, R14, 0xffffffff ;  /* 0xffffffff0e037836 */ /* 0x000fe20000000000 */
[----:B------:R-:W-:Y:S01]  /*ee70*/  LOP3.LUT R5, R8, R17, RZ, 0xc0, !PT ;  /* 0x0000001108057212 */ /* 0x000fe200078ec0ff */
[----:B------:R-:W-:Y:S01]  /*ee80*/  IMAD.MOV R12, RZ, RZ, -R12 ;  /* 0x000000ffff0c7224 */ /* 0x000fe200078e0a0c */
[----:B------:R-:W-:Y:S01]  /*ee90*/  R2UR UR22, R24 ;  /* 0x00000000181672ca */ /* 0x000fe200000e0000 */
[----:B------:R-:W-:Y:S01]  /*eea0*/  IMAD.MOV R2, RZ, RZ, -R0 ;  /* 0x000000ffff027224 */ /* 0x000fe200078e0a00 */
[----:B------:R-:W-:Y:S01]  /*eeb0*/  LOP3.LUT R3, R10, R3, RZ, 0xc0, !PT ;  /* 0x000000030a037212 */ /* 0x000fe200078ec0ff */
[----:B------:R-:W-:Y:S02]  /*eec0*/  IMAD R40, R40, R0, R5 ;  /* 0x0000000028287224 */ /* 0x000fe400078e0205 */
[----:B------:R-:W-:Y:S02]  /*eed0*/  @P4 IMAD R15, R13, R12, R16 ;  /* 0x0000000c0d0f4224 */ /* 0x000fe400078e0210 */
[----:B-1----:R-:W-:-:S02]  /*eee0*/  IMAD R0, R2, R22, R11 ;  /* 0x0000001602007224 */ /* 0x002fc400078e020b */
[----:B------:R-:W-:Y:S02]  /*eef0*/  IMAD R40, R40, R23, R15 ;  /* 0x0000001728287224 */ /* 0x000fe400078e020f */
[----:B------:R-:W-:Y:S02]  /*ef00*/  IMAD R3, R0, R14, R3 ;  /* 0x0000000e00037224 */ /* 0x000fe400078e0203 */
[----:B------:R-:W-:-:S03]  /*ef10*/  IMAD.MOV.U32 R0, RZ, RZ, 0x1 ;  /* 0x00000001ff007424 */ /* 0x000fc600078e00ff */
[----:B------:R-:W-:Y:S02]  /*ef20*/  SEL R2, R3, R40, !P4 ;  /* 0x0000002803027207 */ /* 0x000fe40006000000 */
[----:B------:R-:W-:-:S03]  /*ef30*/  SEL R40, R40, R3, !P4 ;  /* 0x0000000328287207 */ /* 0x000fc60006000000 */
[----:B------:R2:W-:Y:S04]  /*ef40*/  STL [R1+0x88], R2 ;  /* 0x0000880201007387 */ /* 0x0005e80000100800 */
.L_x_297:
[----:B------:R0:W-:Y:S01]  /*ef50*/  STL [R1+0x8c], R40 ;  /* 0x00008c2801007387 */ /* 0x0001e20000100800 */
[----:B------:R-:W-:-:S13]  /*ef60*/  LOP3.LUT P0, RZ, R0, 0xff, RZ, 0xc0, !PT ;  /* 0x000000ff00ff7812 */ /* 0x000fda000780c0ff */
[----:B0-----:R-:W-:Y:S05]  /*ef70*/  @P0 BRA `(.L_x_300) ;  /* 0xffffff2400100947 */ /* 0x001fea000383ffff */
[----:B------:R-:W-:Y:S05]  /*ef80*/  EXIT ;  /* 0x000000000000794d */ /* 0x000fea0003800000 */
.L_x_8:
[----:B------:R-:W2:Y:S01]  /*ef90*/  LDL R22, [R1+0x84] ;  /* 0x0000840001167983 */ /* 0x000ea20000100800 */
[----:B------:R-:W-:-:S03]  /*efa0*/  ULDC.64 UR4, c[0x0][0x650] ;  /* 0x0001940000047ab9 */ /* 0x000fc60000000a00 */
[----:B0-----:R-:W3:Y:S01]  /*efb0*/  LDL R23, [R1+0x80] ;  /* 0x0000800001177983 */ /* 0x001ee20000100800 */
[----:B------:R-:W-:Y:S01]  /*efc0*/  PRMT R4, RZ, 0x7610, R4 ;  /* 0x00007610ff047816 */ /* 0x000fe20000000004 */
[----:B------:R-:W-:Y:S02]  /*efd0*/  IMAD.MOV.U32 R5, RZ, RZ, -0x1 ;  /* 0xffffffffff057424 */ /* 0x000fe400078e00ff */
[----:B------:R-:W-:Y:S02]  /*efe0*/  IMAD.MOV.U32 R7, RZ, RZ, -0x1 ;  /* 0xffffffffff077424 */ /* 0x000fe400078e00ff */
[----:B------:R-:W-:Y:S01]  /*eff0*/  IMAD.MOV.U32 R6, RZ, RZ, -0x1 ;  /* 0xffffffffff067424 */ /* 0x000fe200078e00ff */
[----:B--2---:R-:W-:-:S04]  /*f000*/  ISETP.GE.U32.AND P0, PT, R22, UR4, PT ;  /* 0x0000000416007c0c */ /* 0x004fc8000bf06070 */
[----:B---3--:R-:W-:-:S13]  /*f010*/  ISETP.GE.U32.AND.EX P0, PT, R23, UR5, PT, P0 ;  /* 0x0000000517007c0c */ /* 0x008fda000bf06100 */
[----:B------:R-:W-:Y:S05]  /*f020*/  @P0 BRA `(.L_x_301) ;  /* 0x00000004002c0947 */ /* 0x000fea0003800000 */
[----:B------:R-:W0:Y:S01]  /*f030*/  LDC.64 R14, c[0x0][0x628] ;  /* 0x00018a00ff0e7b82 */ /* 0x000e220000000a00 */
[----:B------:R-:W-:Y:S02]  /*f040*/  IMAD.MOV.U32 R8, RZ, RZ, R22 ;  /* 0x000000ffff087224 */ /* 0x000fe400078e0016 */
[----:B------:R-:W-:-:S05]  /*f050*/  IMAD.MOV.U32 R9, RZ, RZ, R23 ;  /* 0x000000ffff097224 */ /* 0x000fca00078e0017 */
[----:B------:R-:W1:Y:S08]  /*f060*/  LDC R10, c[0x0][0x630] ;  /* 0x00018c00ff0a7b82 */ /* 0x000e700000000800 */
[----:B------:R-:W2:Y:S01]  /*f070*/  LDC.64 R16, c[0x0][0x620] ;  /* 0x00018800ff107b82 */ /* 0x000ea20000000a00 */
[----:B0-----:R-:W-:-:S04]  /*f080*/  ISETP.NE.U32.AND P0, PT, R14, RZ, PT ;  /* 0x000000ff0e00720c */ /* 0x001fc80003f05070 */
[----:B------:R-:W-:-:S13]  /*f090*/  ISETP.NE.AND.EX P0, PT, R15, RZ, PT, P0 ;  /* 0x000000ff0f00720c */ /* 0x000fda0003f05300 */
[----:B-12---:R-:W-:Y:S05]  /*f0a0*/  @!P0 BRA `(.L_x_302) ;  /* 0x0000000000288947 */ /* 0x006fea0003800000 */
[----:B------:R-:W0:Y:S02]  /*f0b0*/  LDC R4, c[0x0][0x634] ;  /* 0x00018d00ff047b82 */ /* 0x000e240000000800 */
[----:B0-----:R-:W-:-:S05]  /*f0c0*/  IADD3 R9, P0, R22, R4, RZ ;  /* 0x0000000416097210 */ /* 0x001fca0007f1e0ff */
        /* <DEDUP_REMOVED lines=8> */
.L_x_302:
[----:B------:R-:W0:Y:S01]  /*f150*/  LDC.64 R20, c[0x0][0x640] ;  /* 0x00019000ff147b82 */ /* 0x000e220000000a00 */
[-CC-:B------:R-:W-:Y:S02]  /*f160*/  SHF.R.U64 R14, R8, R10.reuse, R9.reuse ;  /* 0x0000000a080e7219 */ /* 0x180fe40000001209 */
[----:B------:R-:W-:Y:S02]  /*f170*/  SHF.R.U32.HI R4, RZ, R10, R9 ;  /* 0x0000000aff047219 */ /* 0x000fe40000011609 */
[----:B------:R-:W-:-:S03]  /*f180*/  IADD3 R7, P0, RZ, -R14, RZ ;  /* 0x8000000eff077210 */ /* 0x000fc60007f1e0ff */
[----:B------:R-:W1:Y:S02]  /*f190*/  LDC R8, c[0x0][0x618] ;  /* 0x00018600ff087b82 */ /* 0x000e640000000800 */
[----:B------:R-:W-:Y:S02]  /*f1a0*/  IMAD.X R5, RZ, RZ, ~R4, P0 ;  /* 0x000000ffff057224 */ /* 0x000fe400000e0e04 */
[----:B------:R-:W-:Y:S02]  /*f1b0*/  IMAD.MOV.U32 R4, RZ, RZ, R22 ;  /* 0x000000ffff047224 */ /* 0x000fe400078e0016 */
[-C--:B------:R-:W-:Y:S02]  /*f1c0*/  IMAD R6, R5, R16.reuse, RZ ;  /* 0x0000001005067224 */ /* 0x080fe400078e02ff */
[----:B------:R-:W2:Y:S01]  /*f1d0*/  LDC R18, c[0x0][0x608] ;  /* 0x00018200ff127b82 */ /* 0x000ea20000000800 */
[----:B------:R-:W-:Y:S02]  /*f1e0*/  IMAD.MOV.U32 R5, RZ, RZ, R23 ;  /* 0x000000ffff057224 */ /* 0x000fe400078e0017 */
[----:B------:R-:W-:-:S05]  /*f1f0*/  IMAD.WIDE.U32 R4, R7, R16, R4 ;  /* 0x0000001007047225 */ /* 0x000fca00078e0004 */
[----:B------:R-:W3:Y:S01]  /*f200*/  LDC R19, c[0x0][0x658] ;  /* 0x00019600ff137b82 */ /* 0x000ee20000000800 */
[----:B------:R-:W-:Y:S01]  /*f210*/  IMAD R7, R7, R17, R6 ;  /* 0x0000001107077224 */ /* 0x000fe200078e0206 */
[----:B0-----:R-:W-:Y:S01]  /*f220*/  ISETP.NE.U32.AND P0, PT, R20, RZ, PT ;  /* 0x000000ff1400720c */ /* 0x001fe20003f05070 */
[----:B------:R-:W-:Y:S02]  /*f230*/  IMAD.MOV.U32 R6, RZ, RZ, -0x1 ;  /* 0xffffffffff067424 */ /* 0x000fe400078e00ff */
[----:B------:R-:W-:Y:S01]  /*f240*/  IMAD.IADD R5, R5, 0x1, R7 ;  /* 0x0000000105057824 */ /* 0x000fe200078e0207 */
[----:B------:R-:W-:Y:S02]  /*f250*/  ISETP.NE.AND.EX P0, PT, R21, RZ, PT, P0 ;  /* 0x000000ff1500720c */ /* 0x000fe40003f05300 */
[----:B------:R-:W0:Y:S02]  /*f260*/  LDC R17, c[0x0][0x600] ;  /* 0x00018000ff117b82 */ /* 0x000e240000000800 */
[----:B-1----:R-:W-:-:S02]  /*f270*/  SHF.R.U64 R10, R4, R8, R5 ;  /* 0x00000008040a7219 */ /* 0x002fc40000001205 */
[----:B------:R-:W-:-:S04]  /*f280*/  SHF.R.U32.HI R5, RZ, R8, R5 ;  /* 0x00000008ff057219 */ /* 0x000fc80000011605 */
[----:B------:R-:W1:Y:S01]  /*f290*/  LDC R22, c[0x0][0x648] ;  /* 0x00019200ff167b82 */ /* 0x000e620000000800 */
[-CC-:B--2---:R-:W-:Y:S02]  /*f2a0*/  SHF.R.U64 R15, R10, R18.reuse, R5.reuse ;  /* 0x000000120a0f7219 */ /* 0x184fe40000001205 */
[----:B------:R-:W-:Y:S01]  /*f2b0*/  SHF.R.U32.HI R4, RZ, R18, R5 ;  /* 0x00000012ff047219 */ /* 0x000fe20000011605 */
[----:B------:R-:W-:-:S04]  /*f2c0*/  IMAD.MOV.U32 R18, RZ, RZ, 0x1 ;  /* 0x00000001ff127424 */ /* 0x000fc800078e00ff */
[----:B------:R-:W2:Y:S01]  /*f2d0*/  LDC R23, c[0x0][0x638] ;  /* 0x00018e00ff177b82 */ /* 0x000ea20000000800 */
[-CC-:B---3--:R-:W-:Y:S02]  /*f2e0*/  SHF.R.U64 R16, R15, R19.reuse, R4.reuse ;  /* 0x000000130f107219 */ /* 0x188fe40000001204 */
[-C--:B------:R-:W-:Y:S02]  /*f2f0*/  SHF.L.U32 R6, R6, R19.reuse, RZ ;  /* 0x0000001306067219 */ /* 0x080fe400000006ff */
[----:B------:R-:W-:Y:S01]  /*f300*/  SHF.R.U32.HI R5, RZ, R19, R4 ;  /* 0x00000013ff057219 */ /* 0x000fe20000011604 */
[----:B------:R-:W-:Y:S01]  /*f310*/  IMAD.MOV.U32 R4, RZ, RZ, R16 ;  /* 0x000000ffff047224 */ /* 0x000fe200078e0010 */
[----:B------:R-:W-:Y:S01]  /*f320*/  LOP3.LUT R24, RZ, R6, RZ, 0x33, !PT ;  /* 0x00000006ff187212 */ /* 0x000fe200078e33ff */
[----:B------:R-:W3:Y:S01]  /*f330*/  LDC R25, c[0x0][0x610] ;  /* 0x00018400ff197b82 */ /* 0x000ee20000000800 */
[----:B------:R-:W-:Y:S05]  /*f340*/  @!P0 BRA `(.L_x_303) ;  /* 0x0000000000288947 */ /* 0x000fea0003800000 */
        /* <DEDUP_REMOVED lines=10> */
.L_x_303:
[----:B-1----:R-:W-:Y:S01]  /*f3f0*/  SHF.R.U64 R4, R4, R22, R5 ;  /* 0x0000001604047219 */ /* 0x002fe20000001205 */
[----:B0-----:R-:W-:Y:S01]  /*f400*/  VIADD R7, R17, 0xffffffff ;  /* 0xffffffff11077836 */ /* 0x001fe20000000000 */
[----:B------:R-:W-:Y:S01]  /*f410*/  SHF.L.U32 R18, R18, R19, RZ ;  /* 0x0000001312127219 */ /* 0x000fe200000006ff */
[----:B------:R-:W-:Y:S01]  /*f420*/  @P4 IMAD R0, R11, R12, R2 ;  /* 0x0000000c0b004224 */ /* 0x000fe200078e0202 */
[----:B------:R-:W-:Y:S01]  /*f430*/  LOP3.LUT R3, R15, R24, RZ, 0xc0, !PT ;  /* 0x000000180f037212 */ /* 0x000fe200078ec0ff */
[----:B------:R-:W-:Y:S01]  /*f440*/  IMAD.MOV R5, RZ, RZ, -R4 ;  /* 0x000000ffff057224 */ /* 0x000fe200078e0a04 */
[----:B------:R-:W-:Y:S01]  /*f450*/  LOP3.LUT R7, R10, R7, RZ, 0xc0, !PT ;  /* 0x000000070a077212 */ /* 0x000fe200078ec0ff */
[----:B------:R-:W-:Y:S02]  /*f460*/  IMAD.MOV.U32 R6, RZ, RZ, R14 ;  /* 0x000000ffff067224 */ /* 0x000fe400078e000e */
[----:B------:R-:W-:Y:S02]  /*f470*/  IMAD R3, R18, R4, R3 ;  /* 0x0000000412037224 */ /* 0x000fe400078e0203 */
[----:B--2---:R-:W-:-:S02]  /*f480*/  IMAD R2, R5, R23, R16 ;  /* 0x0000001705027224 */ /* 0x004fc400078e0210 */
[----:B---3--:R-:W-:Y:S02]  /*f490*/  IMAD R0, R3, R25, R0 ;  /* 0x0000001903007224 */ /* 0x008fe400078e0200 */
[----:B------:R-:W-:Y:S02]  /*f4a0*/  IMAD R5, R2, R17, R7 ;  /* 0x0000001102057224 */ /* 0x000fe400078e0207 */
[----:B------:R-:W-:-:S03]  /*f4b0*/  IMAD.MOV.U32 R4, RZ, RZ, 0x1 ;  /* 0x00000001ff047424 */ /* 0x000fc600078e00ff */
[----:B------:R-:W-:Y:S02]  /*f4c0*/  SEL R7, R5, R0, !P4 ;  /* 0x0000000005077207 */ /* 0x000fe40006000000 */
[----:B------:R-:W-:-:S07]  /*f4d0*/  SEL R5, R0, R5, !P4 ;  /* 0x0000000500057207 */ /* 0x000fce0006000000 */
.L_x_301:
[----:B------:R-:W-:-:S08]  /*f4e0*/  NOP ;  /* 0x0000000000007918 */ /* 0x000fd00000000000 */
[----:B------:R-:W0:-:S00]  /*f4f0*/  USETMAXREG.DEALLOC.CTAPOOL 0x28 ;  /* 0x00000028000079c8 */ /* 0x000e0000080e0500 */
[----:B------:R-:W-:-:S13]  /*f500*/  ISETP.NE.AND P0, PT, RZ, UR8, PT ;  /* 0x00000008ff007c0c */ /* 0x000fda000bf05270 */
[----:B------:R-:W-:Y:S05]  /*f510*/  @P0 EXIT ;  /* 0x000000000000094d */ /* 0x000fea0003800000 */
[----:B0-----:R-:W-:Y:S01]  /*f520*/  LOP3.LUT P0, RZ, R4, 0xff, RZ, 0xc0, !PT ;  /* 0x000000ff04ff7812 */ /* 0x001fe2000780c0ff */
[----:B------:R-:W-:Y:S02]  /*f530*/  IMAD.MOV.U32 R0, RZ, RZ, 0x1 ;  /* 0x00000001ff007424 */ /* 0x000fe400078e00ff */
[----:B------:R-:W-:-:S10]  /*f540*/  IMAD.MOV.U32 R8, RZ, RZ, RZ ;  /* 0x000000ffff087224 */ /* 0x000fd400078e00ff */
[----:B------:R-:W-:Y:S05]  /*f550*/  @!P0 BRA `(.L_x_304) ;  /* 0x0000000c009c8947 */ /* 0x000fea0003800000 */
[----:B------:R-:W0:Y:S01]  /*f560*/  S2UR UR8, SR_CgaCtaId ;  /* 0x00000000000879c3 */ /* 0x000e220000008800 */
[----:B------:R-:W-:Y:S01]  /*f570*/  ULDC UR4, c[0x0][0x28c] ;  /* 0x0000a30000047ab9 */ /* 0x000fe20000000800 */
[----:B------:R-:W-:Y:S01]  /*f580*/  ULDC UR5, c[0x0][0x600] ;  /* 0x0001800000057ab9 */ /* 0x000fe20000000800 */
[----:B------:R-:W-:Y:S01]  /*f590*/  UIADD3 UR14, UR4, 0x3f, URZ ;  /* 0x0000003f040e7890 */ /* 0x000fe2000fffe03f */
[----:B------:R-:W-:Y:S01]  /*f5a0*/  BSSY B0, `(.L_x_304) ;  /* 0x00000e2000007945 */ /* 0x000fe20003800000 */
[----:B------:R-:W-:Y:S01]  /*f5b0*/  ULDC UR11, c[0x0][0x658] ;  /* 0x00019600000b7ab9 */ /* 0x000fe20000000800 */
[----:B------:R-:W-:Y:S01]  /*f5c0*/  UMOV UR12, 0xffffffff ;  /* 0xffffffff000c7882 */ /* 0x000fe20000000000 */
[----:B------:R-:W-:Y:S01]  /*f5d0*/  UMOV UR16, 0x1 ;  /* 0x0000000100107882 */ /* 0x000fe20000000000 */
[----:B------:R-:W-:Y:S01]  /*f5e0*/  USHF.R.S32.HI UR15, URZ, 0x1f, UR14 ;  /* 0x0000001f3f0f7899 */ /* 0x000fe2000801140e */
[----:B------:R-:W-:Y:S01]  /*f5f0*/  IMAD.MOV.U32 R9, RZ, RZ, 0x1 ;  /* 0x00000001ff097424 */ /* 0x000fe200078e00ff */
[----:B------:R-:W-:Y:S01]  /*f600*/  ULDC UR9, c[0x0][0xc] ;  /* 0x0000030000097ab9 */ /* 0x000fe20000000800 */
[----:B------:R-:W-:Y:S01]  /*f610*/  UIADD3 UR4, UR5, -0x1, URZ ;  /* 0xffffffff05047890 */ /* 0x000fe2000fffe03f */
[----:B------:R-:W-:Y:S01]  /*f620*/  IMAD.MOV.U32 R0, RZ, RZ, 0x1 ;  /* 0x00000001ff007424 */ /* 0x000fe200078e00ff */
[----:B------:R-:W-:Y:S01]  /*f630*/  USHF.L.U32 UR18, UR12, UR11, URZ ;  /* 0x0000000b0c127299 */ /* 0x000fe2000800063f */
[----:B------:R-:W-:Y:S01]  /*f640*/  IMAD.MOV.U32 R8, RZ, RZ, RZ ;  /* 0x000000ffff087224 */ /* 0x000fe200078e00ff */
[----:B------:R-:W-:Y:S01]  /*f650*/  USHF.L.U32 UR5, UR16, UR11, URZ ;  /* 0x0000000b10057299 */ /* 0x000fe2000800063f */
[----:B------:R-:W-:Y:S01]  /*f660*/  ULDC UR12, c[0x0][0x10] ;  /* 0x00000400000c7ab9 */ /* 0x000fe20000000800 */
[----:B------:R-:W-:Y:S01]  /*f670*/  ULEA.HI UR15, UR15, UR14, URZ, 0x6 ;  /* 0x0000000e0f0f7291 */ /* 0x000fe2000f8f303f */
[----:B------:R-:W-:Y:S01]  /*f680*/  UMOV UR22, 0x5 ;  /* 0x0000000500167882 */ /* 0x000fe20000000000 */
[----:B------:R-:W-:-:S02]  /*f690*/  ULOP3.LUT UR29, UR13, 0x2, URZ, 0xfc, !UPT ;  /* 0x000000020d1d7892 */ /* 0x000fc4000f8efc3f */
[----:B------:R-:W-:Y:S02]  /*f6a0*/  USHF.R.S32.HI UR19, URZ, 0x6, UR15 ;  /* 0x000000063f137899 */ /* 0x000fe4000801140f */
[----:B0-----:R-:W-:Y:S02]  /*f6b0*/  ULOP3.LUT UR10, UR8, 0x1, URZ, 0xc0, !UPT ;  /* 0x00000001080a7892 */ /* 0x001fe4000f8ec03f */
[----:B------:R-:W-:Y:S02]  /*f6c0*/  USHF.R.U32.HI UR30, URZ, 0x1, UR8 ;  /* 0x000000013f1e7899 */ /* 0x000fe40008011608 */
[----:B------:R-:W-:Y:S02]  /*f6d0*/  USHF.L.U32 UR6, UR8, 0x6, URZ ;  /* 0x0000000608067899 */ /* 0x000fe4000800063f */
[----:B------:R-:W-:Y:S02]  /*f6e0*/  USHF.L.U32 UR7, UR8, 0xc, URZ ;  /* 0x0000000c08077899 */ /* 0x000fe4000800063f */
[----:B------:R-:W-:-:S02]  /*f6f0*/  ULOP3.LUT UR8, UR8, 0xfffffffe, URZ, 0xc0, !UPT ;  /* 0xfffffffe08087892 */ /* 0x000fc4000f8ec03f */
[----:B------:R-:W-:Y:S02]  /*f700*/  UISETP.GT.U32.AND UP0, UPT, UR10, 0xffff, UPT ;  /* 0x0000ffff0a00788c */ /* 0x000fe4000bf04070 */
[----:B------:R-:W-:Y:S02]  /*f710*/  USHF.L.U32 UR20, UR16, UR8, URZ ;  /* 0x0000000810147299 */ /* 0x000fe4000800063f */
[----:B------:R-:W-:Y:S02]  /*f720*/  ULOP3.LUT UR11, UR8, 0x1, URZ, 0xfc, !UPT ;  /* 0x00000001080b7892 */ /* 0x000fe4000f8efc3f */
[----:B------:R-:W-:Y:S02]  /*f730*/  UIMAD.WIDE.U32 UR8, UR9, UR12, URZ ;  /* 0x0000000c090872a5 */ /* 0x000fe4000f8e003f */
[----:B------:R-:W-:Y:S01]  /*f740*/  USEL UR10, UR10, 0xffff, !UP0 ;  /* 0x0000ffff0a0a7887 */ /* 0x000fe2000c000000 */
[----:B------:R-:W-:Y:S01]  /*f750*/  ULDC UR12, c[0x0][0x14] ;  /* 0x00000500000c7ab9 */ /* 0x000fe20000000800 */
[----:B------:R-:W-:-:S02]  /*f760*/  USHF.L.U32 UR11, UR16, UR11, URZ ;  /* 0x0000000b100b7299 */ /* 0x000fc4000800063f */
[----:B------:R-:W-:Y:S02]  /*f770*/  UIMAD.WIDE.U32 UR24, UR8, UR12, URZ ;  /* 0x0000000c081872a5 */ /* 0x000fe4000f8e003f */
[----:B------:R-:W-:Y:S02]  /*f780*/  UIMAD UR21, UR9, UR12, URZ ;  /* 0x0000000c091572a4 */ /* 0x000fe4000f8e023f */
[----:B------:R-:W-:Y:S02]  /*f790*/  ULOP3.LUT UR10, UR10, 0xffff, URZ, 0xc0, !UPT ;  /* 0x0000ffff0a0a7892 */ /* 0x000fe4000f8ec03f */
[----:B------:R-:W-:Y:S02]  /*f7a0*/  ULOP3.LUT UR6, UR6, 0x40, URZ, 0xc0, !UPT ;  /* 0x0000004006067892 */ /* 0x000fe4000f8ec03f */
[----:B------:R-:W-:Y:S02]  /*f7b0*/  ULOP3.LUT UR7, UR7, 0x1000, URZ, 0xc0, !UPT ;  /* 0x0000100007077892 */ /* 0x000fe4000f8ec03f */
[----:B------:R-:W-:-:S02]  /*f7c0*/  ULOP3.LUT UR18, URZ, UR18, URZ, 0x33, !UPT ;  /* 0x000000123f127292 */ /* 0x000fc4000f8e333f */
[----:B------:R-:W-:Y:S02]  /*f7d0*/  ULOP3.LUT UR20, UR20, UR11, URZ, 0xfc, !UPT ;  /* 0x0000000b14147292 */ /* 0x000fe4000f8efc3f */
[----:B------:R-:W-:Y:S02]  /*f7e0*/  UIADD3 UR21, UR25, UR21, URZ ;  /* 0x0000001519157290 */ /* 0x000fe4000fffe03f */
[----:B------:R-:W-:Y:S02]  /*f7f0*/  USHF.L.U32 UR22, UR22, UR10, URZ ;  /* 0x0000000a16167299 */ /* 0x000fe4000800063f */
[----:B------:R-:W-:Y:S01]  /*f800*/  UIADD3 UR31, UR19, 0x1, URZ ;  /* 0x00000001131f7890 */ /* 0x000fe2000fffe03f */
[----:B------:R-:W-:-:S11]  /*f810*/  ULDC.64 UR32, c[0x0][0x198] ;  /* 0x0000660000207ab9 */ /* 0x000fd60000000a00 */
.L_x_315:
[----:B------:R-:W-:-:S03]  /*f820*/  UMOV UR8, 0xffffffff ;  /* 0xffffffff00087882 */ /* 0x000fc60000000000 */
[----:B------:R-:W-:Y:S05]  /*f830*/  BRA.DIV UR8, `(.L_x_305) ;  /* 0x0000001208947947 */ /* 0x000fea000b800000 */
[----:B------:R-:W-:-:S13]  /*f840*/  ELECT P0, URZ, PT ;  /* 0x00000000003f782f */ /* 0x000fda0003800000 */
.L_x_331:
[----:B------:R-:W0:Y:S01]  /*f850*/  LDC R2, c[0x0][0x28c] ;  /* 0x0000a300ff027b82 */ /* 0x000e220000000800 */
[----:B------:R-:W-:Y:S01]  /*f860*/  BSSY B1, `(.L_x_306) ;  /* 0x000003d000017945 */ /* 0x000fe20003800000 */
[----:B0-----:R-:W-:-:S13]  /*f870*/  ISETP.LT.OR P0, PT, R2, 0x1, !P0 ;  /* 0x000000010200780c */ /* 0x001fda0004701670 */
[----:B------:R-:W-:Y:S05]  /*f880*/  @P0 BRA `(.L_x_307) ;  /* 0x0000000000e80947 */ /* 0x000fea0003800000 */
[----:B------:R-:W-:Y:S01]  /*f890*/  LEA R5, R5, UR30, 0x1 ;  /* 0x0000001e05057c11 */ /* 0x000fe2000f8e08ff */
[----:B------:R-:W-:Y:S01]  /*f8a0*/  IMAD.MOV.U32 R13, RZ, RZ, RZ ;  /* 0x000000ffff0d7224 */ /* 0x000fe200078e00ff */
[----:B------:R-:W-:Y:S01]  /*f8b0*/  LEA R7, R7, UR6, 0x7 ;  /* 0x0000000607077c11 */ /* 0x000fe2000f8e38ff */
[----:B------:R-:W-:Y:S02]  /*f8c0*/  IMAD.U32 R14, RZ, RZ, UR31 ;  /* 0x0000001fff0e7e24 */ /* 0x000fe4000f8e00ff */
[----:B------:R-:W-:Y:S02]  /*f8d0*/  IMAD.MOV.U32 R2, RZ, RZ, R0 ;  /* 0x000000ffff027224 */ /* 0x000fe400078e0000 */
[----:B------:R-:W-:Y:S02]  /*f8e0*/  IMAD.MOV.U32 R3, RZ, RZ, R8 ;  /* 0x000000ffff037224 */ /* 0x000fe400078e0008 */
[----:B------:R-:W-:-:S07]  /*f8f0*/  IMAD.SHL.U32 R10, R5, 0x80, RZ ;  /* 0x00000080050a7824 */ /* 0x000fce00078e00ff */
.L_x_310:
[----:B------:R-:W0:Y:S01]  /*f900*/  S2R R5, SR_CgaCtaId ;  /* 0x0000000000057919 */ /* 0x000e220000008800 */
[----:B------:R-:W-:Y:S01]  /*f910*/  MOV R4, 0x400 ;  /* 0x0000040000047802 */ /* 0x000fe20000000f00 */
[----:B------:R-:W1:Y:S03]  /*f920*/  S2R R15, SR_TID.X ;  /* 0x00000000000f7919 */ /* 0x000e660000002100 */
[----:B0-----:R-:W-:Y:S02]  /*f930*/  LEA R12, R5, R4, 0x18 ;  /* 0x00000004050c7211 */ /* 0x001fe400078ec0ff */
[----:B------:R-:W-:Y:S02]  /*f940*/  SHF.L.U32 R4, R2, 0x1f, RZ ;  /* 0x0000001f02047819 */ /* 0x000fe400000006ff */
[----:B-1----:R-:W-:Y:S01]  /*f950*/  LOP3.LUT P1, RZ, R15, 0x7f, RZ, 0xc0, !PT ;  /* 0x0000007f0fff7812 */ /* 0x002fe2000782c0ff */
[----:B------:R-:W-:-:S04]  /*f960*/  IMAD R11, R3, 0x8, R12 ;  /* 0x00000008030b7824 */ /* 0x000fc800078e020c */
[----:B------:R-:W0:Y:S08]  /*f970*/  SYNCS.PHASECHK.TRANS64.TRYWAIT P0, [R11+URZ+0x48], R4 ;  /* 0x000048040b0075a7 */ /* 0x000e30000800017f */
[----:B------:R-:W1:Y:S01]  /*f980*/  @!P1 LDC R5, c[0x0][0x500] ;  /* 0x00014000ff059b82 */ /* 0x000e620000000800 */
[----:B0-----:R-:W-:Y:S05]  /*f990*/  @!P0 BRA `(.L_x_308) ;  /* 0x00000010005c8947 */ /* 0x001fea0003800000 */
.L_x_332:
[----:B------:R-:W-:Y:S01]  /*f9a0*/  UPRMT UR8, UR29, 0x9910, URZ ;  /* 0x000099101d087896 */ /* 0x000fe2000800003f */
[----:B-1----:R1:W-:Y:S03]  /*f9b0*/  @!P1 SYNCS.ARRIVE.TRANS64 RZ, [R11+URZ], R5 ;  /* 0x000000050bff99a7 */ /* 0x0023e6000800003f */
[----:B------:R-:W-:-:S06]  /*f9c0*/  UISETP.NE.AND UP0, UPT, UR8, 0x2, UPT ;  /* 0x000000020800788c */ /* 0x000fcc000bf05270 */
[----:B------:R-:W-:-:S13]  /*f9d0*/  PLOP3.LUT P0, PT, PT, PT, UP0, 0x80, 0x0 ;  /* 0x000000000000781c */ /* 0x000fda0003f0f008 */
[----:B-1----:R-:W-:Y:S05]  /*f9e0*/  @P0 BRA `(.L_x_309) ;  /* 0x0000000000040947 */ /* 0x002fea0003800000 */
[----:B------:R-:W-:Y:S01]  /*f9f0*/  BPT.TRAP 0x1 ;  /* 0x000000040000795c */ /* 0x000fe20000300000 */
.L_x_309:
[C---:B0-----:R-:W-:Y:S01]  /*fa00*/  LEA R4, R3.reuse, UR30, 0x1 ;  /* 0x0000001e03047c11 */ /* 0x041fe2000f8e08ff */
[----:B------:R-:W-:Y:S01]  /*fa10*/  VIADD R14, R14, 0xffffffff ;  /* 0xffffffff0e0e7836 */ /* 0x000fe20000000000 */
[----:B------:R-:W-:Y:S01]  /*fa20*/  R2UR UR11, R3 ;  /* 0x00000000030b72ca */ /* 0x000fe200000e0000 */
[----:B------:R-:W-:Y:S01]  /*fa30*/  UIADD3 UR14, UP0, UR32, 0xf0, URZ ;  /* 0x000000f0200e7890 */ /* 0x000fe2000ff1e03f */
[----:B------:R-:W-:Y:S01]  /*fa40*/  R2UR UR26, R12 ;  /* 0x000000000c1a72ca */ /* 0x000fe200000e0000 */
[----:B------:R-:W-:Y:S01]  /*fa50*/  IMAD.U32 R4, R4, 0x2000, R12 ;  /* 0x0000200004047824 */ /* 0x000fe200078e000c */
[----:B------:R-:W-:Y:S01]  /*fa60*/  R2UR UR27, R10 ;  /* 0x000000000a1b72ca */ /* 0x000fe200000e0000 */
[----:B------:R-:W-:Y:S01]  /*fa70*/  UIADD3 UR34, UP1, UR32, 0x1f0, URZ ;  /* 0x000001f020227890 */ /* 0x000fe2000ff3e03f */
[----:B------:R-:W-:Y:S01]  /*fa80*/  R2UR UR9, R11 ;  /* 0x000000000b0972ca */ /* 0x000fe200000e0000 */
[----:B------:R-:W-:Y:S01]  /*fa90*/  UIADD3.X UR15, URZ, UR33, URZ, UP0, !UPT ;  /* 0x000000213f0f7290 */ /* 0x000fe200087fe43f */
[----:B------:R-:W-:Y:S01]  /*faa0*/  R2UR UR8, R4 ;  /* 0x00000000040872ca */ /* 0x000fe200000e0000 */
[----:B------:R-:W-:Y:S01]  /*fab0*/  UPRMT UR23, URZ, 0x5410, UR22 ;  /* 0x000054103f177896 */ /* 0x000fe20008000016 */
[----:B------:R-:W-:Y:S01]  /*fac0*/  R2UR UR10, R13 ;  /* 0x000000000d0a72ca */ /* 0x000fe200000e0000 */
[----:B------:R-:W-:Y:S01]  /*fad0*/  VIADD R3, R3, 0x1 ;  /* 0x0000000103037836 */ /* 0x000fe20000000000 */
[----:B------:R-:W-:Y:S01]  /*fae0*/  R2UR UR12, R6 ;  /* 0x00000000060c72ca */ /* 0x000fe200000e0000 */
[----:B------:R-:W-:Y:S01]  /*faf0*/  ULEA UR11, UR11, UR7, 0xd ;  /* 0x000000070b0b7291 */ /* 0x000fe2000f8e683f */
[----:B------:R-:W-:Y:S01]  /*fb00*/  R2UR UR28, R7 ;  /* 0x00000000071c72ca */ /* 0x000fe200000e0000 */
[----:B------:R-:W-:Y:S01]  /*fb10*/  UPRMT UR36, URZ, 0x5410, UR20 ;  /* 0x000054103f247896 */ /* 0x000fe20008000014 */
[----:B------:R-:W-:Y:S01]  /*fb20*/  ISETP.GT.AND P1, PT, R14, 0x1, PT ;  /* 0x000000010e00780c */ /* 0x000fe20003f24270 */
[----:B------:R-:W-:Y:S01]  /*fb30*/  UIADD3 UR26, UR26, 0x24180, UR11 ;  /* 0x000241801a1a7890 */ /* 0x000fe2000fffe00b */
[----:B------:R-:W-:Y:S01]  /*fb40*/  ISETP.NE.AND P0, PT, R3, 0x9, PT ;  /* 0x000000090300780c */ /* 0x000fe20003f05270 */
[----:B------:R-:W-:Y:S01]  /*fb50*/  UIADD3.X UR35, URZ, UR33, URZ, UP1, !UPT ;  /* 0x000000213f237290 */ /* 0x000fe20008ffe43f */
[----:B------:R-:W-:Y:S01]  /*fb60*/  VIADD R13, R13, 0x40 ;  /* 0x000000400d0d7836 */ /* 0x000fe20000000000 */
[----:B------:R-:W-:Y:S01]  /*fb70*/  UIADD3 UR8, UR8, 0x180, URZ ;  /* 0x0000018008087890 */ /* 0x000fe2000fffe03f */
[----:B------:R-:W-:Y:S01]  /*fb80*/  SEL R5, RZ, 0x1, P0 ;  /* 0x00000001ff057807 */ /* 0x000fe20000000000 */
[----:B------:R-:W-:Y:S01]  /*fb90*/  UMOV UR16, 0x0 ;  /* 0x0000000000107882 */ /* 0x000fe20000000000 */
[----:B------:R-:W-:Y:S01]  /*fba0*/  UMOV UR17, 0x10000000 ;  /* 0x1000000000117882 */ /* 0x000fe20000000000 */
[----:B------:R-:W-:Y:S01]  /*fbb0*/  UMOV UR11, UR27 ;  /* 0x0000001b000b7c82 */ /* 0x000fe20008000000 */
[----:B------:R-:W-:-:S02]  /*fbc0*/  LOP3.LUT R2, R2, R5, RZ, 0x3c, !PT ;  /* 0x0000000502027212 */ /* 0x000fc400078e3cff */
[----:B------:R-:W-:Y:S02]  /*fbd0*/  SEL R3, R3, RZ, P0 ;  /* 0x000000ff03037207 */ /* 0x000fe40000000000 */
[----:B------:R0:W-:Y:S02]  /*fbe0*/  UTMALDG.3D.MULTICAST [UR8], [UR14], UR23, desc[UR16] ;  /* 0x000010080e0073b4 */ /* 0x0001e40008011817 */
[----:B0-----:R-:W-:Y:S01]  /*fbf0*/  UMOV UR8, UR26 ;  /* 0x0000001a00087c82 */ /* 0x001fe20008000000 */
[----:B------:R-:W-:Y:S02]  /*fc00*/  UMOV UR11, UR28 ;  /* 0x0000001c000b7c82 */ /* 0x000fe40008000000 */
[----:B------:R0:W-:Y:S02]  /*fc10*/  UTMALDG.3D.MULTICAST [UR8], [UR34], UR36, desc[UR16] ;  /* 0x00001008220073b4 */ /* 0x0001e40008011824 */
[----:B0-----:R-:W-:Y:S05]  /*fc20*/  @P1 BRA `(.L_x_310) ;  /* 0xfffffffc00341947 */ /* 0x001fea000383ffff */
.L_x_307:
[----:B------:R-:W-:Y:S05]  /*fc30*/  BSYNC B1 ;  /* 0x0000000000017941 */ /* 0x000fea0003800000 */
.L_x_306:
[----:B------:R-:W2:Y:S01]  /*fc40*/  LDL.LU R15, [R1+0x80] ;  /* 0x00008000010f7983 */ /* 0x000ea20000300800 */
[----:B------:R-:W-:Y:S01]  /*fc50*/  LOP3.LUT P1, RZ, R9, 0xff, RZ, 0xc0, !PT ;  /* 0x000000ff09ff7812 */ /* 0x000fe2000782c0ff */
[----:B------:R-:W-:Y:S01]  /*fc60*/  VIADD R8, R8, UR19 ;  /* 0x0000001308087c36 */ /* 0x000fe20008000000 */
[----:B------:R-:W-:Y:S01]  /*fc70*/  ULDC.64 UR8, c[0x0][0x650] ;  /* 0x0001940000087ab9 */ /* 0x000fe20000000a00 */
[----:B------:R-:W3:Y:S01]  /*fc80*/  LDL.LU R12, [R1+0x84] ;  /* 0x00008400010c7983 */ /* 0x000ee20000300800 */
[----:B------:R-:W-:Y:S01]  /*fc90*/  IMAD.U32 R5, RZ, RZ, UR19 ;  /* 0x00000013ff057e24 */ /* 0x000fe2000f8e00ff */
[----:B------:R-:W-:Y:S01]  /*fca0*/  UISETP.GE.U32.AND UP0, UPT, UR19, 0x9, UPT ;  /* 0x000000091300788c */ /* 0x000fe2000bf06070 */
[----:B------:R-:W-:Y:S01]  /*fcb0*/  ISETP.GT.U32.AND P0, PT, R8, 0x8, PT ;  /* 0x000000080800780c */ /* 0x000fe20003f04070 */
[----:B------:R-:W-:Y:S01]  /*fcc0*/  BSSY B1, `(.L_x_311) ;  /* 0x000006d000017945 */ /* 0x000fe20003800000 */
[----:B------:R-:W-:Y:S01]  /*fcd0*/  IMAD.MOV.U32 R7, RZ, RZ, -0x1 ;  /* 0xffffffffff077424 */ /* 0x000fe200078e00ff */
[----:B------:R-:W-:Y:S01]  /*fce0*/  PRMT R9, RZ, 0x7610, R9 ;  /* 0x00007610ff097816 */ /* 0x000fe20000000009 */
[----:B------:R-:W-:Y:S01]  /*fcf0*/  IMAD.MOV.U32 R6, RZ, RZ, -0x1 ;  /* 0xffffffffff067424 */ /* 0x000fe200078e00ff */
[----:B------:R-:W-:-:S02]  /*fd00*/  ISETP.LT.U32.AND P0, PT, R5, 0x9, P0 ;  /* 0x000000090500780c */ /* 0x000fc40000701070 */
[----:B------:R-:W0:Y:S01]  /*fd10*/  @P1 S2R R3, SR_CgaCtaId ;  /* 0x0000000000031919 */ /* 0x000e220000008800 */
[----:B------:R-:W-:Y:S02]  /*fd20*/  @P1 MOV R2, 0x400 ;  /* 0x0000040000021802 */ /* 0x000fe40000000f00 */
[----:B------:R-:W-:Y:S02]  /*fd30*/  PLOP3.LUT P2, PT, PT, PT, UP0, 0x80, 0x0 ;  /* 0x000000000000781c */ /* 0x000fe40003f4f008 */
[----:B0-----:R-:W-:Y:S01]  /*fd40*/  @P1 LEA R4, R3, R2, 0x18 ;  /* 0x0000000203041211 */ /* 0x001fe200078ec0ff */
[----:B------:R-:W-:-:S03]  /*fd50*/  IMAD.WIDE.U32 R2, R8, 0x38e38e39, RZ ;  /* 0x38e38e3908027825 */ /* 0x000fc600078e00ff */
[----:B------:R0:W-:Y:S02]  /*fd60*/  @P1 SYNCS.ARRIVE.TRANS64.A1T0 RZ, [R4+URZ+0xa8], RZ ;  /* 0x0000a8ff04ff19a7 */ /* 0x0001e4000810003f */
[----:B------:R-:W-:Y:S02]  /*fd70*/  SHF.R.U32.HI R5, RZ, 0x1, R3 ;  /* 0x00000001ff057819 */ /* 0x000fe40000011603 */
[----:B------:R-:W-:Y:S02]  /*fd80*/  SEL R3, RZ, 0x1, !P0 ;  /* 0x00000001ff037807 */ /* 0x000fe40004000000 */
[----:B------:R-:W-:Y:S01]  /*fd90*/  PRMT R2, RZ, 0x7610, R2 ;  /* 0x00007610ff027816 */ /* 0x000fe20000000002 */
[----:B------:R-:W-:Y:S01]  /*fda0*/  IMAD R8, R5, -0x9, R8 ;  /* 0xfffffff705087824 */ /* 0x000fe200078e0208 */
[----:B------:R-:W-:-:S04]  /*fdb0*/  LOP3.LUT R0, R0, R3, RZ, 0x3c, !PT ;  /* 0x0000000300007212 */ /* 0x000fc800078e3cff */
[----:B------:R-:W-:Y:S01]  /*fdc0*/  @P2 LOP3.LUT R0, R0, 0x1, R5, 0x78, !PT ;  /* 0x0000000100002812 */ /* 0x000fe200078e7805 */
[----:B------:R-:W-:Y:S01]  /*fdd0*/  IMAD.MOV.U32 R5, RZ, RZ, -0x1 ;  /* 0xffffffffff057424 */ /* 0x000fe200078e00ff */
[----:B---3--:R-:W-:-:S04]  /*fde0*/  IADD3 R12, P1, R12, UR24, RZ ;  /* 0x000000180c0c7c10 */ /* 0x008fc8000ff3e0ff */
[----:B--2---:R-:W-:Y:S01]  /*fdf0*/  IADD3.X R15, R15, UR21, RZ, P1, !PT ;  /* 0x000000150f0f7c10 */ /* 0x004fe20008ffe4ff */
[----:B------:R0:W-:Y:S01]  /*fe00*/  STL [R1+0x84], R12 ;  /* 0x0000840c01007387 */ /* 0x0001e20000100800 */
[----:B------:R-:W-:-:S03]  /*fe10*/  ISETP.GE.U32.AND P0, PT, R12, UR8, PT ;  /* 0x000000080c007c0c */ /* 0x000fc6000bf06070 */
[----:B------:R0:W-:Y:S01]  /*fe20*/  STL [R1+0x80], R15 ;  /* 0x0000800f01007387 */ /* 0x0001e20000100800 */
[----:B------:R-:W-:-:S13]  /*fe30*/  ISETP.GE.U32.AND.EX P0, PT, R15, UR9, PT, P0 ;  /* 0x000000090f007c0c */ /* 0x000fda000bf06100 */
[----:B0-----:R-:W-:Y:S05]  /*fe40*/  @P0 BRA `(.L_x_312) ;  /* 0x0000000400500947 */ /* 0x001fea0003800000 */
[----:B------:R-:W-:Y:S01]  /*fe50*/  ULDC.64 UR8, c[0x0][0x628] ;  /* 0x00018a0000087ab9 */ /* 0x000fe20000000a00 */
[----:B------:R-:W0:Y:S01]  /*fe60*/  S2R R11, SR_CTAID.X ;  /* 0x00000000000b7919 */ /* 0x000e220000002500 */
[----:B------:R-:W-:Y:S01]  /*fe70*/  ISETP.NE.U32.AND P0, PT, RZ, UR8, PT ;  /* 0x00000008ff007c0c */ /* 0x000fe2000bf05070 */
[----:B------:R-:W-:Y:S01]  /*fe80*/  ULDC UR11, c[0x0][0x630] ;  /* 0x00018c00000b7ab9 */ /* 0x000fe20000000800 */
[----:B------:R-:W-:Y:S01]  /*fe90*/  IMAD.MOV.U32 R2, RZ, RZ, R12 ;  /* 0x000000ffff027224 */ /* 0x000fe200078e000c */
[----:B------:R-:W1:Y:S01]  /*fea0*/  S2R R10, SR_CTAID.Y ;  /* 0x00000000000a7919 */ /* 0x000e620000002600 */
[----:B------:R-:W-:Y:S01]  /*feb0*/  ISETP.NE.AND.EX P0, PT, RZ, UR9, PT, P0 ;  /* 0x00000009ff007c0c */ /* 0x000fe2000bf05300 */
[----:B------:R-:W-:-:S12]  /*fec0*/  IMAD.MOV.U32 R3, RZ, RZ, R15 ;  /* 0x000000ffff037224 */ /* 0x000fd800078e000f */
[----:B------:R-:W-:Y:S05]  /*fed0*/  @!P0 BRA `(.L_x_313) ;  /* 0x0000000000288947 */ /* 0x000fea0003800000 */
[----:B------:R-:W-:Y:S02]  /*fee0*/  ULDC UR10, c[0x0][0x634] ;  /* 0x00018d00000a7ab9 */ /* 0x000fe40000000800 */
[----:B------:R-:W-:-:S05]  /*fef0*/  IADD3 R7, P0, R12, UR10, RZ ;  /* 0x0000000a0c077c10 */ /* 0x000fca000ff1e0ff */
[----:B------:R-:W-:-:S04]  /*ff00*/  IMAD.X R13, RZ, RZ, R15, P0 ;  /* 0x000000ffff0d7224 */ /* 0x000fc800000e060f */
[----:B------:R-:W-:-:S04]  /*ff10*/  IMAD.WIDE.U32 R4, R13, UR8, RZ ;  /* 0x000000080d047c25 */ /* 0x000fc8000f8e00ff */
[----:B------:R-:W-:-:S04]  /*ff20*/  IMAD.WIDE.U32 R4, P0, R7, UR9, R4 ;  /* 0x0000000907047c25 */ /* 0x000fc8000f800004 */
[----:B------:R-:W-:-:S04]  /*ff30*/  IMAD.WIDE.U32 R6, R7, UR8, RZ ;  /* 0x0000000807067c25 */ /* 0x000fc8000f8e00ff */
[----:B------:R-:W-:Y:S01]  /*ff40*/  IMAD.X R3, RZ, RZ, RZ, P0 ;  /* 0x000000ffff037224 */ /* 0x000fe200000e06ff */
[----:B------:R-:W-:Y:S01]  /*ff50*/  IADD3 RZ, P0, R7, R4, RZ ;  /* 0x0000000407ff7210 */ /* 0x000fe20007f1e0ff */
[----:B------:R-:W-:-:S04]  /*ff60*/  IMAD.MOV.U32 R2, RZ, RZ, R5 ;  /* 0x000000ffff027224 */ /* 0x000fc800078e0005 */
[----:B------:R-:W-:-:S08]  /*ff70*/  IMAD.WIDE.U32.X R2, R13, UR9, R2, P0 ;  /* 0x000000090d027c25 */ /* 0x000fd000080e0402 */
.L_x_313:
[--C-:B------:R-:W-:Y:S01]  /*ff80*/  SHF.R.U64 R6, R2, UR11, R3.reuse ;  /* 0x0000000b02067c19 */ /* 0x100fe20008001203 */
[----:B------:R-:W-:Y:S01]  /*ff90*/  ULDC.64 UR8, c[0x0][0x620] ;  /* 0x0001880000087ab9 */ /* 0x000fe20000000a00 */
[----:B------:R-:W-:Y:S01]  /*ffa0*/  SHF.R.U32.HI R2, RZ, UR11, R3 ;  /* 0x0000000bff027c19 */ /* 0x000fe20008011603 */
[----:B------:R-:W-:Y:S01]  /*ffb0*/  IMAD.MOV.U32 R3, RZ, RZ, R15 ;  /* 0x000000ffff037224 */ /* 0x000fe200078e000f */
[----:B------:R-:W-:Y:S01]  /*ffc0*/  IADD3 R5, P0, RZ, -R6, RZ ;  /* 0x80000006ff057210 */ /* 0x000fe20007f1e0ff */
[----:B------:R-:W2:Y:S01]  /*ffd0*/  LDC R16, c[0x0][0x144] ;  /* 0x00005100ff107b82 */ /* 0x000ea20000000800 */
[----:B0-----:R-:W-:Y:S01]  /*ffe0*/  I2FP.F32.U32 R7, R11 ;  /* 0x0000000b00077245 */ /* 0x001fe20000201000 */
[----:B------:R-:W-:Y:S01]  /*fff0*/  ULDC.64 UR14, c[0x0][0x640] ;  /* 0x00019000000e7ab9 */ /* 0x000fe20000000a00 */
[----:B------:R-:W-:Y:S01]  /*10000*/  ULDC UR10, c[0x0][0x608] ;  /* 0x00018200000a7ab9 */ /* 0x000fe20000000800 */
[----:B------:R-:W-:Y:S01]  /*10010*/  IMAD.X R2, RZ, RZ, ~R2, P0 ;  /* 0x000000ffff027224 */ /* 0x000fe200000e0e02 */
[----:B------:R-:W-:-:S03]  /*10020*/  ISETP.NE.U32.AND P0, PT, RZ, UR14, PT ;  /* 0x0000000eff007c0c */ /* 0x000fc6000bf05070 */
[----:B------:R-:W-:Y:S01]  /*10030*/  IMAD R4, R2, UR8, RZ ;  /* 0x0000000802047c24 */ /* 0x000fe2000f8e02ff */
[----:B------:R-:W0:Y:S01]  /*10040*/  LDC R13, c[0x0][0x148] ;  /* 0x00005200ff0d7b82 */ /* 0x000e220000000800 */
[----:B------:R-:W-:Y:S01]  /*10050*/  IMAD.MOV.U32 R2, RZ, RZ, R12 ;  /* 0x000000ffff027224 */ /* 0x000fe200078e000c */
[----:B------:R-:W-:-:S03]  /*10060*/  ISETP.NE.AND.EX P0, PT, RZ, UR15, PT, P0 ;  /* 0x0000000fff007c0c */ /* 0x000fc6000bf05300 */
[----:B------:R-:W-:Y:S01]  /*10070*/  IMAD.WIDE.U32 R2, R5, UR8, R2 ;  /* 0x0000000805027c25 */ /* 0x000fe2000f8e0002 */
[----:B------:R-:W-:-:S03]  /*10080*/  ULDC UR8, c[0x0][0x150] ;  /* 0x0000540000087ab9 */ /* 0x000fc60000000800 */
[----:B------:R-:W-:Y:S02]  /*10090*/  IMAD R5, R5, UR9, R4 ;  /* 0x0000000905057c24 */ /* 0x000fe4000f8e0204 */
[----:B------:R-:W-:Y:S01]  /*100a0*/  FMUL R4, R7, UR8 ;  /* 0x0000000807047c20 */ /* 0x000fe20008400000 */
[----:B------:R-:W-:Y:S01]  /*100b0*/  ULDC UR8, c[0x0][0x618] ;  /* 0x0001860000087ab9 */ /* 0x000fe20000000800 */
[----:B------:R-:W-:Y:S01]  /*100c0*/  ULDC UR9, c[0x0][0x154] ;  /* 0x0000550000097ab9 */ /* 0x000fe20000000800 */
[----:B------:R-:W-:-:S03]  /*100d0*/  IMAD.IADD R3, R3, 0x1, R5 ;  /* 0x0000000103037824 */ /* 0x000fc600078e0205 */
[----:B------:R-:W3:Y:S02]  /*100e0*/  F2I.U32.TRUNC.NTZ R4, R4 ;  /* 0x0000000400047305 */ /* 0x000ee4000020f000 */
[----:B------:R-:W-:Y:S02]  /*100f0*/  SHF.R.U64 R7, R2, UR8, R3 ;  /* 0x0000000802077c19 */ /* 0x000fe40008001203 */
[----:B-1----:R-:W-:-:S05]  /*10100*/  I2FP.F32.U32 R2, R10 ;  /* 0x0000000a00027245 */ /* 0x002fca0000201000 */
[----:B------:R-:W-:Y:S01]  /*10110*/  FMUL R5, R2, UR9 ;  /* 0x0000000902057c20 */ /* 0x000fe20008400000 */
[----:B------:R-:W-:Y:S01]  /*10120*/  SHF.R.U32.HI R2, RZ, UR8, R3 ;  /* 0x00000008ff027c19 */ /* 0x000fe20008011603 */
[----:B------:R-:W-:Y:S02]  /*10130*/  ULDC UR8, c[0x0][0x658] ;  /* 0x0001960000087ab9 */ /* 0x000fe40000000800 */
[----:B------:R1:W4:Y:S01]  /*10140*/  F2I.U32.TRUNC.NTZ R15, R5 ;  /* 0x00000005000f7305 */ /* 0x000322000020f000 */
[--C-:B------:R-:W-:Y:S02]  /*10150*/  SHF.R.U64 R14, R7, UR10, R2.reuse ;  /* 0x0000000a070e7c19 */ /* 0x100fe40008001202 */
[----:B------:R-:W-:Y:S01]  /*10160*/  SHF.R.U32.HI R3, RZ, UR10, R2 ;  /* 0x0000000aff037c19 */ /* 0x000fe20008011602 */
[----:B---3--:R-:W-:-:S03]  /*10170*/  IMAD.MOV R2, RZ, RZ, -R4 ;  /* 0x000000ffff027224 */ /* 0x008fc600078e0a04 */
[----:B------:R-:W-:Y:S01]  /*10180*/  SHF.R.U64 R12, R14, UR8, R3 ;  /* 0x000000080e0c7c19 */ /* 0x000fe20008001203 */
[----:B--2---:R-:W-:Y:S01]  /*10190*/  IMAD R17, R16, R2, R11 ;  /* 0x0000000210117224 */ /* 0x004fe200078e020b */
[----:B------:R-:W-:-:S03]  /*101a0*/  SHF.R.U32.HI R4, RZ, UR8, R3 ;  /* 0x00000008ff047c19 */ /* 0x000fc60008011603 */
[----:B------:R-:W-:Y:S02]  /*101b0*/  IMAD.MOV.U32 R2, RZ, RZ, R12 ;  /* 0x000000ffff027224 */ /* 0x000fe400078e000c */
[----:B------:R-:W-:Y:S01]  /*101c0*/  IMAD.MOV.U32 R3, RZ, RZ, R4 ;  /* 0x000000ffff037224 */ /* 0x000fe200078e0004 */
[----:B-1--4-:R-:W-:Y:S06]  /*101d0*/  @!P0 BRA `(.L_x_314) ;  /* 0x0000000000288947 */ /* 0x012fec0003800000 */
[----:B------:R-:W-:Y:S02]  /*101e0*/  ULDC UR8, c[0x0][0x64c] ;  /* 0x0001930000087ab9 */ /* 0x000fe40000000800 */
[----:B------:R-:W-:-:S05]  /*101f0*/  IADD3 R3, P0, R12, UR8, RZ ;  /* 0x000000080c037c10 */ /* 0x000fca000ff1e0ff */
[----:B------:R-:W-:-:S04]  /*10200*/  IMAD.X R11, RZ, RZ, R4, P0 ;  /* 0x000000ffff0b7224 */ /* 0x000fc800000e0604 */
[----:B------:R-:W-:-:S04]  /*10210*/  IMAD.WIDE.U32 R4, R11, UR14, RZ ;  /* 0x0000000e0b047c25 */ /* 0x000fc8000f8e00ff */
[----:B------:R-:W-:-:S04]  /*10220*/  IMAD.WIDE.U32 R4, P0, R3, UR15, R4 ;  /* 0x0000000f03047c25 */ /* 0x000fc8000f800004 */
[----:B------:R-:W-:-:S04]  /*10230*/  IMAD.WIDE.U32 R2, R3, UR14, RZ ;  /* 0x0000000e03027c25 */ /* 0x000fc8000f8e00ff */
[----:B------:R-:W-:Y:S01]  /*10240*/  IMAD.MOV.U32 R2, RZ, RZ, R5 ;  /* 0x000000ffff027224 */ /* 0x000fe200078e0005 */
[----:B------:R-:W-:Y:S01]  /*10250*/  IADD3 RZ, P1, R3, R4, RZ ;  /* 0x0000000403ff7210 */ /* 0x000fe20007f3e0ff */
[----:B------:R-:W-:-:S04]  /*10260*/  IMAD.X R3, RZ, RZ, RZ, P0 ;  /* 0x000000ffff037224 */ /* 0x000fc800000e06ff */
[----:B------:R-:W-:-:S08]  /*10270*/  IMAD.WIDE.U32.X R2, R11, UR15, R2, P1 ;  /* 0x0000000f0b027c25 */ /* 0x000fd000088e0402 */
.L_x_314:
[----:B------:R-:W-:Y:S01]  /*10280*/  ULDC UR8, c[0x0][0x648] ;  /* 0x0001920000087ab9 */ /* 0x000fe20000000800 */
[----:B------:R-:W-:Y:S01]  /*10290*/  IMAD.MOV R15, RZ, RZ, -R15 ;  /* 0x000000ffff0f7224 */ /* 0x000fe200078e0a0f */
[----:B------:R-:W-:Y:S01]  /*102a0*/  SHF.R.U64 R3, R2, UR8, R3 ;  /* 0x0000000802037c19 */ /* 0x000fe20008001203 */
[----:B------:R-:W-:Y:S01]  /*102b0*/  ULDC UR8, c[0x0][0x638] ;  /* 0x00018e0000087ab9 */ /* 0x000fe20000000800 */
[----:B------:R-:W-:Y:S01]  /*102c0*/  LOP3.LUT R2, R14, UR18, RZ, 0xc0, !PT ;  /* 0x000000120e027c12 */ /* 0x000fe2000f8ec0ff */
[----:B0-----:R-:W-:Y:S01]  /*102d0*/  @P4 IMAD R17, R13, R15, R10 ;  /* 0x0000000f0d114224 */ /* 0x001fe200078e020a */
[----:B------:R-:W-:Y:S01]  /*102e0*/  LOP3.LUT R7, R7, UR4, RZ, 0xc0, !PT ;  /* 0x0000000407077c12 */ /* 0x000fe2000f8ec0ff */
[----:B------:R-:W-:Y:S01]  /*102f0*/  IMAD.MOV R5, RZ, RZ, -R3 ;  /* 0x000000ffff057224 */ /* 0x000fe200078e0a03 */
[----:B------:R-:W-:Y:S01]  /*10300*/  ULDC UR9, c[0x0][0x610] ;  /* 0x0001840000097ab9 */ /* 0x000fe20000000800 */
[----:B------:R-:W-:Y:S02]  /*10310*/  IMAD R2, R3, UR5, R2 ;  /* 0x0000000503027c24 */ /* 0x000fe4000f8e0202 */
[----:B------:R-:W-:Y:S01]  /*10320*/  IMAD R12, R5, UR8, R12 ;  /* 0x00000008050c7c24 */ /* 0x000fe2000f8e020c */
[----:B------:R-:W-:Y:S01]  /*10330*/  ULDC UR8, c[0x0][0x600] ;  /* 0x0001800000087ab9 */ /* 0x000fe20000000800 */
[----:B------:R-:W-:-:S02]  /*10340*/  IMAD R5, R2, UR9, R17 ;  /* 0x0000000902057c24 */ /* 0x000fc4000f8e0211 */
[----:B------:R-:W-:Y:S02]  /*10350*/  IMAD R12, R12, UR8, R7 ;  /* 0x000000080c0c7c24 */ /* 0x000fe4000f8e0207 */
[----:B------:R-:W-:-:S03]  /*10360*/  IMAD.MOV.U32 R2, RZ, RZ, 0x1 ;  /* 0x00000001ff027424 */ /* 0x000fc600078e00ff */
[----:B------:R-:W-:Y:S02]  /*10370*/  SEL R7, R12, R5, !P4 ;  /* 0x000000050c077207 */ /* 0x000fe40006000000 */
[----:B------:R-:W-:-:S07]  /*10380*/  SEL R5, R5, R12, !P4 ;  /* 0x0000000c05057207 */ /* 0x000fce0006000000 */
.L_x_312:
[----:B------:R-:W-:Y:S05]  /*10390*/  BSYNC B1 ;  /* 0x0000000000017941 */ /* 0x000fea0003800000 */
.L_x_311:
[----:B------:R-:W-:-:S13]  /*103a0*/  LOP3.LUT P0, RZ, R2, 0xff, RZ, 0xc0, !PT ;  /* 0x000000ff02ff7812 */ /* 0x000fda000780c0ff */
[----:B------:R-:W-:Y:S05]  /*103b0*/  @P0 BRA `(.L_x_315) ;  /* 0xfffffff400180947 */ /* 0x000fea000383ffff */
[----:B------:R-:W-:Y:S05]  /*103c0*/  BSYNC B0 ;  /* 0x0000000000007941 */ /* 0x000fea0003800000 */
.L_x_304:
[----:B------:R-:W-:-:S03]  /*103d0*/  UMOV UR8, 0xffffffff ;  /* 0xffffffff00087882 */ /* 0x000fc60000000000 */
[----:B------:R-:W-:Y:S05]  /*103e0*/  BRA.DIV UR8, `(.L_x_316) ;  /* 0x0000000608dc7947 */ /* 0x000fea000b800000 */
[----:B------:R-:W-:-:S13]  /*103f0*/  ELECT P0, URZ, PT ;  /* 0x00000000003f782f */ /* 0x000fda0003800000 */
.L_x_335:
[----:B------:R-:W-:Y:S04]  /*10400*/  BSSY B0, `(.L_x_317) ;  /* 0x0000059000007945 */ /* 0x000fe80003800000 */
[----:B------:R-:W-:Y:S05]  /*10410*/  @!P0 BRA `(.L_x_318) ;  /* 0x00000004005c8947 */ /* 0x000fea0003800000 */
[----:B------:R-:W-:-:S04]  /*10420*/  ULOP3.LUT UR8, UR13, 0x2, URZ, 0xfc, !UPT ;  /* 0x000000020d087892 */ /* 0x000fc8000f8efc3f */
[----:B------:R-:W-:-:S06]  /*10430*/  UISETP.NE.AND UP0, UPT, UR8, 0x3, UPT ;  /* 0x000000030800788c */ /* 0x000fcc000bf05270 */
[----:B------:R-:W-:-:S13]  /*10440*/  PLOP3.LUT P0, PT, PT, PT, UP0, 0x80, 0x0 ;  /* 0x000000000000781c */ /* 0x000fda0003f0f008 */
[----:B------:R-:W-:Y:S05]  /*10450*/  @!P0 BRA `(.L_x_319) ;  /* 0x0000000000048947 */ /* 0x000fea0003800000 */
[----:B------:R-:W-:Y:S01]  /*10460*/  BPT.TRAP 0x1 ;  /* 0x000000040000795c */ /* 0x000fe20000300000 */
.L_x_319:
[----:B------:R-:W0:Y:S01]  /*10470*/  S2R R3, SR_CgaCtaId ;  /* 0x0000000000037919 */ /* 0x000e220000008800 */
[----:B------:R-:W-:-:S04]  /*10480*/  MOV R2, 0x400 ;  /* 0x0000040000027802 */ /* 0x000fc80000000f00 */
[----:B0-----:R-:W-:Y:S02]  /*10490*/  LEA R3, R3, R2, 0x18 ;  /* 0x0000000203037211 */ /* 0x001fe400078ec0ff */
[----:B------:R-:W-:-:S03]  /*104a0*/  SHF.L.U32 R2, R0, 0x1f, RZ ;  /* 0x0000001f00027819 */ /* 0x000fc600000006ff */
[----:B------:R-:W-:-:S04]  /*104b0*/  VIADD R3, R3, 0x48 ;  /* 0x0000004803037836 */ /* 0x000fc80000000000 */
[C---:B------:R-:W-:Y:S02]  /*104c0*/  IMAD R7, R8.reuse, 0x8, R3 ;  /* 0x0000000808077824 */ /* 0x040fe400078e0203 */
[----:B------:R-:W-:Y:S02]  /*104d0*/  VIADD R8, R8, 0x1 ;  /* 0x0000000108087836 */ /* 0x000fe40000000000 */
[----:B------:R-:W0:Y:S03]  /*104e0*/  SYNCS.PHASECHK.TRANS64.TRYWAIT P0, [R7+URZ], R2 ;  /* 0x00000002070075a7 */ /* 0x000e26000800017f */
[----:B------:R-:W-:-:S04]  /*104f0*/  ISETP.NE.AND P1, PT, R8, 0x9, PT ;  /* 0x000000090800780c */ /* 0x000fc80003f25270 */
[----:B------:R-:W-:Y:S02]  /*10500*/  SEL R5, RZ, 0x1, P1 ;  /* 0x00000001ff057807 */ /* 0x000fe40000800000 */
[----:B------:R-:W-:Y:S02]  /*10510*/  SEL R8, R8, RZ, P1 ;  /* 0x000000ff08087207 */ /* 0x000fe40000800000 */
[----:B------:R-:W-:-:S03]  /*10520*/  LOP3.LUT R5, R0, R5, RZ, 0x3c, !PT ;  /* 0x0000000500057212 */ /* 0x000fc600078e3cff */
[----:B------:R-:W-:Y:S01]  /*10530*/  IMAD R9, R8, 0x8, R3 ;  /* 0x0000000808097824 */ /* 0x000fe200078e0203 */
[----:B------:R-:W-:Y:S01]  /*10540*/  SHF.L.U32 R4, R5, 0x1f, RZ ;  /* 0x0000001f05047819 */ /* 0x000fe200000006ff */
[----:B0-----:R-:W-:Y:S06]  /*10550*/  @!P0 BRA `(.L_x_320) ;  /* 0x0000000400a08947 */ /* 0x001fec0003800000 */
.L_x_336:
[----:B------:R-:W1:Y:S01]  /*10560*/  SYNCS.PHASECHK.TRANS64.TRYWAIT P0, [R9+URZ], R4 ;  /* 0x00000004090075a7 */ /* 0x000e62000800017f */
[----:B------:R-:W-:-:S05]  /*10570*/  VIADD R0, R8, 0x1 ;  /* 0x0000000108007836 */ /* 0x000fca0000000000 */
[----:B------:R-:W-:-:S04]  /*10580*/  ISETP.NE.AND P1, PT, R0, 0x9, PT ;  /* 0x000000090000780c */ /* 0x000fc80003f25270 */
[----:B0-----:R-:W-:Y:S02]  /*10590*/  SEL R2, RZ, 0x1, P1 ;  /* 0x00000001ff027807 */ /* 0x001fe40000800000 */
[----:B------:R-:W-:Y:S02]  /*105a0*/  SEL R0, R0, RZ, P1 ;  /* 0x000000ff00007207 */ /* 0x000fe40000800000 */
[----:B------:R-:W-:-:S03]  /*105b0*/  LOP3.LUT R7, R5, R2, RZ, 0x3c, !PT ;  /* 0x0000000205077212 */ /* 0x000fc600078e3cff */
[----:B------:R-:W-:Y:S01]  /*105c0*/  IMAD R6, R0, 0x8, R3 ;  /* 0x0000000800067824 */ /* 0x000fe200078e0203 */
[----:B------:R-:W-:Y:S01]  /*105d0*/  SHF.L.U32 R5, R7, 0x1f, RZ ;  /* 0x0000001f07057819 */ /* 0x000fe200000006ff */
[----:B-1----:R-:W-:Y:S06]  /*105e0*/  @!P0 BRA `(.L_x_321) ;  /* 0x0000000400908947 */ /* 0x002fec0003800000 */
.L_x_337:
[----:B------:R-:W1:Y:S01]  /*105f0*/  SYNCS.PHASECHK.TRANS64.TRYWAIT P0, [R6+URZ], R5 ;  /* 0x00000005060075a7 */ /* 0x000e62000800017f */
[----:B------:R-:W-:-:S05]  /*10600*/  VIADD R0, R0, 0x1 ;  /* 0x0000000100007836 */ /* 0x000fca0000000000 */
[----:B------:R-:W-:-:S04]  /*10610*/  ISETP.NE.AND P1, PT, R0, 0x9, PT ;  /* 0x000000090000780c */ /* 0x000fc80003f25270 */
[----:B------:R-:W-:Y:S02]  /*10620*/  SEL R2, RZ, 0x1, P1 ;  /* 0x00000001ff027807 */ /* 0x000fe40000800000 */
[----:B------:R-:W-:Y:S02]  /*10630*/  SEL R0, R0, RZ, P1 ;  /* 0x000000ff00007207 */ /* 0x000fe40000800000 */
[----:B------:R-:W-:-:S03]  /*10640*/  LOP3.LUT R7, R7, R2, RZ, 0x3c, !PT ;  /* 0x0000000207077212 */ /* 0x000fc600078e3cff */
[----:B0-----:R-:W-:Y:S01]  /*10650*/  IMAD R9, R0, 0x8, R3 ;  /* 0x0000000800097824 */ /* 0x001fe200078e0203 */
[----:B------:R-:W-:Y:S01]  /*10660*/  SHF.L.U32 R4, R7, 0x1f, RZ ;  /* 0x0000001f07047819 */ /* 0x000fe200000006ff */
[----:B-1----:R-:W-:Y:S06]  /*10670*/  @!P0 BRA `(.L_x_322) ;  /* 0x0000000400808947 */ /* 0x002fec0003800000 */
.L_x_338:
        /* <DEDUP_REMOVED lines=9> */
.L_x_339:
        /* <DEDUP_REMOVED lines=9> */
.L_x_340:
        /* <DEDUP_REMOVED lines=9> */
.L_x_341:
        /* <DEDUP_REMOVED lines=9> */
.L_x_342:
[----:B------:R-:W1:Y:S01]  /*108c0*/  SYNCS.PHASECHK.TRANS64.TRYWAIT P0, [R9+URZ], R4 ;  /* 0x00000004090075a7 */ /* 0x000e62000800017f */
[----:B------:R-:W-:-:S05]  /*108d0*/  VIADD R0, R0, 0x1 ;  /* 0x0000000100007836 */ /* 0x000fca0000000000 */
[----:B------:R-:W-:-:S04]  /*108e0*/  ISETP.NE.AND P1, PT, R0, 0x9, PT ;  /* 0x000000090000780c */ /* 0x000fc80003f25270 */
[----:B------:R-:W-:Y:S02]  /*108f0*/  SEL R2, RZ, 0x1, P1 ;  /* 0x00000001ff027807 */ /* 0x000fe40000800000 */
[----:B------:R-:W-:Y:S02]  /*10900*/  SEL R0, R0, RZ, P1 ;  /* 0x000000ff00007207 */ /* 0x000fe40000800000 */
[----:B------:R-:W-:Y:S01]  /*10910*/  LOP3.LUT R2, R7, R2, RZ, 0x3c, !PT ;  /* 0x0000000207027212 */ /* 0x000fe200078e3cff */
[----:B-1----:R-:W-:Y:S06]  /*10920*/  @!P0 BRA `(.L_x_327) ;  /* 0x0000000400388947 */ /* 0x002fec0003800000 */
.L_x_343:
[----:B------:R-:W-:Y:S01]  /*10930*/  IMAD R3, R0, 0x8, R3 ;  /* 0x0000000800037824 */ /* 0x000fe200078e0203 */
[----:B------:R-:W-:-:S07]  /*10940*/  SHF.L.U32 R0, R2, 0x1f, RZ ;  /* 0x0000001f02007819 */ /* 0x000fce00000006ff */
.L_x_328:
[----:B--2---:R2:W3:Y:S02]  /*10950*/  SYNCS.PHASECHK.TRANS64.TRYWAIT P0, [R3+URZ], R0 ;  /* 0x00000000030075a7 */ /* 0x0044e4000800017f */
[----:B---3--:R-:W-:Y:S05]  /*10960*/  @!P0 NANOSLEEP.SYNCS 0x989680 ;  /* 0x009896800000895d */ /* 0x008fea0003900000 */
[----:B------:R-:W3:Y:S02]  /*10970*/  @!P0 SYNCS.PHASECHK.TRANS64 P0, [R3+URZ], R0 ;  /* 0x00000000030085a7 */ /* 0x000ee4000800007f */
[----:B---3--:R-:W-:Y:S05]  /*10980*/  @!P0 BRA `(.L_x_328) ;  /* 0xfffffffc00f08947 */ /* 0x008fea000383ffff */
.L_x_318:
[----:B------:R-:W-:Y:S05]  /*10990*/  BSYNC B0 ;  /* 0x0000000000007941 */ /* 0x000fea0003800000 */
.L_x_317:
[----:B------:R-:W-:Y:S05]  /*109a0*/  EXIT ;  /* 0x000000000000794d */ /* 0x000fea0003800000 */
.L_x_22:
[----:B-1----:R-:W-:-:S04]  /*109b0*/  IMAD.U32 R3, RZ, RZ, UR6 ;  /* 0x00000006ff037e24 */ /* 0x002fc8000f8e00ff */
[----:B------:R1:W2:Y:S03]  /*109c0*/  SYNCS.PHASECHK.TRANS64.TRYWAIT P0, [R3+URZ], R0 ;  /* 0x00000000030075a7 */ /* 0x0002a6000800017f */
[----:B--2---:R-:W-:Y:S05]  /*109d0*/  @!P0 NANOSLEEP.SYNCS 0x989680 ;  /* 0x009896800000895d */ /* 0x004fea0003900000 */
[----:B------:R-:W2:Y:S02]  /*109e0*/  @!P0 SYNCS.PHASECHK.TRANS64 P0, [R3+URZ], R0 ;  /* 0x00000000030085a7 */ /* 0x000ea4000800007f */
[----:B--2---:R-:W-:Y:S05]  /*109f0*/  @!P0 BRA `(.L_x_22) ;  /* 0xfffffffc00ec8947 */ /* 0x004fea000383ffff */
[----:B------:R-:W-:Y:S05]  /*10a00*/  BRA `(.L_x_21) ;  /* 0xffffff14003c7947 */ /* 0x000fea000383ffff */
.L_x_28:
[----:B-----5:R1:W-:Y:S02]  /*10a10*/  STL [R1+0x90], R0 ;  /* 0x0000900001007387 */ /* 0x0203e40000100800 */
[----:B-1----:R-:W-:-:S04]  /*10a20*/  IMAD.U32 R0, RZ, RZ, UR16 ;  /* 0x00000010ff007e24 */ /* 0x002fc8000f8e00ff */
[----:B------:R1:W2:Y:S03]  /*10a30*/  SYNCS.PHASECHK.TRANS64.TRYWAIT P0, [R0+URZ], R229 ;  /* 0x000000e5000075a7 */ /* 0x0002a6000800017f */
[----:B--2---:R-:W-:Y:S05]  /*10a40*/  @!P0 NANOSLEEP.SYNCS 0x989680 ;  /* 0x009896800000895d */ /* 0x004fea0003900000 */
[----:B------:R1:W2:Y:S02]  /*10a50*/  @!P0 SYNCS.PHASECHK.TRANS64 P0, [R0+URZ], R229 ;  /* 0x000000e5000085a7 */ /* 0x0002a4000800007f */
[----:B-1----:R1:W5:Y:S02]  /*10a60*/  LDL.LU R0, [R1+0x90] ;  /* 0x0000900001007983 */ /* 0x0023640000300800 */
[----:B-12---:R-:W-:Y:S05]  /*10a70*/  @!P0 BRA `(.L_x_28) ;  /* 0xfffffffc00e48947 */ /* 0x006fea000383ffff */
[----:B------:R-:W-:Y:S05]  /*10a80*/  BRA `(.L_x_27) ;  /* 0xffffff2400d07947 */ /* 0x000fea000383ffff */
.L_x_305:
[----:B------:R-:W-:Y:S01]  /*10a90*/  BSSY B1, `(.L_x_329) ;  /* 0x0000006000017945 */ /* 0x000fe20003800000 */
[----:B------:R-:W-:-:S07]  /*10aa0*/  IMAD.MOV.U32 R2, RZ, RZ, -0x1 ;  /* 0xffffffffff027424 */ /* 0x000fce00078e00ff */
[----:B------:R-:W-:Y:S05]  /*10ab0*/  WARPSYNC.COLLECTIVE R2, `(.L_x_330) ;  /* 0x00000000020c7348 */ /* 0x000fea0003c00000 */
[----:B------:R-:W-:Y:S02]  /*10ac0*/  ELECT P0, UR62, PT ;  /* 0x00000000003e782f */ /* 0x000fe40003800000 */
[----:B------:R-:W-:Y:S01]  /*10ad0*/  MOV R2, UR62 ;  /* 0x0000003e00027c02 */ /* 0x000fe20008000f00 */
[----:B------:R-:W-:Y:S10]  /*10ae0*/  ENDCOLLECTIVE ;  /* 0x000000000000791b */ /* 0x000ff40003800000 */
.L_x_330:
[----:B------:R-:W-:Y:S05]  /*10af0*/  BSYNC B1 ;  /* 0x0000000000017941 */ /* 0x000fea0003800000 */
.L_x_329:
[----:B------:R-:W-:Y:S05]  /*10b00*/  BRA `(.L_x_331) ;  /* 0xffffffec00507947 */ /* 0x000fea000383ffff */
.L_x_308:
[----:B0-----:R0:W2:Y:S02]  /*10b10*/  SYNCS.PHASECHK.TRANS64.TRYWAIT P0, [R11+URZ+0x48], R4 ;  /* 0x000048040b0075a7 */ /* 0x0010a4000800017f */
[----:B--2---:R-:W-:Y:S05]  /*10b20*/  @!P0 NANOSLEEP.SYNCS 0x989680 ;  /* 0x009896800000895d */ /* 0x004fea0003900000 */
[----:B------:R-:W2:Y:S02]  /*10b30*/  @!P0 SYNCS.PHASECHK.TRANS64 P0, [R11+URZ+0x48], R4 ;  /* 0x000048040b0085a7 */ /* 0x000ea4000800007f */
[----:B--2---:R-:W-:Y:S05]  /*10b40*/  @!P0 BRA `(.L_x_308) ;  /* 0xfffffffc00f08947 */ /* 0x004fea000383ffff */
[----:B------:R-:W-:Y:S05]  /*10b50*/  BRA `(.L_x_332) ;  /* 0xffffffec00907947 */ /* 0x000fea000383ffff */
.L_x_316:
[----:B------:R-:W-:Y:S01]  /*10b60*/  BSSY B0, `(.L_x_333) ;  /* 0x0000006000007945 */ /* 0x000fe20003800000 */
[----:B------:R-:W-:-:S07]  /*10b70*/  IMAD.MOV.U32 R2, RZ, RZ, -0x1 ;  /* 0xffffffffff027424 */ /* 0x000fce00078e00ff */
[----:B------:R-:W-:Y:S05]  /*10b80*/  WARPSYNC.COLLECTIVE R2, `(.L_x_334) ;  /* 0x00000000020c7348 */ /* 0x000fea0003c00000 */
[----:B------:R-:W-:Y:S02]  /*10b90*/  ELECT P0, UR62, PT ;  /* 0x00000000003e782f */ /* 0x000fe40003800000 */
[----:B------:R-:W-:Y:S01]  /*10ba0*/  MOV R2, UR62 ;  /* 0x0000003e00027c02 */ /* 0x000fe20008000f00 */
[----:B------:R-:W-:Y:S10]  /*10bb0*/  ENDCOLLECTIVE ;  /* 0x000000000000791b */ /* 0x000ff40003800000 */
.L_x_334:
[----:B------:R-:W-:Y:S05]  /*10bc0*/  BSYNC B0 ;  /* 0x0000000000007941 */ /* 0x000fea0003800000 */
.L_x_333:
[----:B------:R-:W-:Y:S05]  /*10bd0*/  BRA `(.L_x_335) ;  /* 0xfffffff800087947 */ /* 0x000fea000383ffff */
.L_x_320:
[----:B0-----:R0:W1:Y:S02]  /*10be0*/  SYNCS.PHASECHK.TRANS64.TRYWAIT P0, [R7+URZ], R2 ;  /* 0x00000002070075a7 */ /* 0x001064000800017f */
[----:B-1----:R-:W-:Y:S05]  /*10bf0*/  @!P0 NANOSLEEP.SYNCS 0x989680 ;  /* 0x009896800000895d */ /* 0x002fea0003900000 */
[----:B------:R-:W1:Y:S02]  /*10c00*/  @!P0 SYNCS.PHASECHK.TRANS64 P0, [R7+URZ], R2 ;  /* 0x00000002070085a7 */ /* 0x000e64000800007f */
[----:B-1----:R-:W-:Y:S05]  /*10c10*/  @!P0 BRA `(.L_x_320) ;  /* 0xfffffffc00f08947 */ /* 0x002fea000383ffff */
[----:B------:R-:W-:Y:S05]  /*10c20*/  BRA `(.L_x_336) ;  /* 0xfffffff8004c7947 */ /* 0x000fea000383ffff */
.L_x_321:
[----:B0-----:R0:W1:Y:S02]  /*10c30*/  SYNCS.PHASECHK.TRANS64.TRYWAIT P0, [R9+URZ], R4 ;  /* 0x00000004090075a7 */ /* 0x001064000800017f */
[----:B-1----:R-:W-:Y:S05]  /*10c40*/  @!P0 NANOSLEEP.SYNCS 0x989680 ;  /* 0x009896800000895d */ /* 0x002fea0003900000 */
[----:B------:R-:W1:Y:S02]  /*10c50*/  @!P0 SYNCS.PHASECHK.TRANS64 P0, [R9+URZ], R4 ;  /* 0x00000004090085a7 */ /* 0x000e64000800007f */
[----:B-1----:R-:W-:Y:S05]  /*10c60*/  @!P0 BRA `(.L_x_321) ;  /* 0xfffffffc00f08947 */ /* 0x002fea000383ffff */
[----:B------:R-:W-:Y:S05]  /*10c70*/  BRA `(.L_x_337) ;  /* 0xfffffff8005c7947 */ /* 0x000fea000383ffff */
.L_x_322:
[----:B0-----:R0:W1:Y:S02]  /*10c80*/  SYNCS.PHASECHK.TRANS64.TRYWAIT P0, [R6+URZ], R5 ;  /* 0x00000005060075a7 */ /* 0x001064000800017f */
[----:B-1----:R-:W-:Y:S05]  /*10c90*/  @!P0 NANOSLEEP.SYNCS 0x989680 ;  /* 0x009896800000895d */ /* 0x002fea0003900000 */
[----:B------:R-:W1:Y:S02]  /*10ca0*/  @!P0 SYNCS.PHASECHK.TRANS64 P0, [R6+URZ], R5 ;  /* 0x00000005060085a7 */ /* 0x000e64000800007f */
[----:B-1----:R-:W-:Y:S05]  /*10cb0*/  @!P0 BRA `(.L_x_322) ;  /* 0xfffffffc00f08947 */ /* 0x002fea000383ffff */
[----:B------:R-:W-:Y:S05]  /*10cc0*/  BRA `(.L_x_338) ;  /* 0xfffffff8006c7947 */ /* 0x000fea000383ffff */
.L_x_323:
[----:B0-----:R0:W1:Y:S02]  /*10cd0*/  SYNCS.PHASECHK.TRANS64.TRYWAIT P0, [R9+URZ], R4 ;  /* 0x00000004090075a7 */ /* 0x001064000800017f */
[----:B-1----:R-:W-:Y:S05]  /*10ce0*/  @!P0 NANOSLEEP.SYNCS 0x989680 ;  /* 0x009896800000895d */ /* 0x002fea0003900000 */
[----:B------:R-:W1:Y:S02]  /*10cf0*/  @!P0 SYNCS.PHASECHK.TRANS64 P0, [R9+URZ], R4 ;  /* 0x00000004090085a7 */ /* 0x000e64000800007f */
[----:B-1----:R-:W-:Y:S05]  /*10d00*/  @!P0 BRA `(.L_x_323) ;  /* 0xfffffffc00f08947 */ /* 0x002fea000383ffff */
[----:B------:R-:W-:Y:S05]  /*10d10*/  BRA `(.L_x_339) ;  /* 0xfffffff8007c7947 */ /* 0x000fea000383ffff */
.L_x_324:
[----:B0-----:R0:W1:Y:S02]  /*10d20*/  SYNCS.PHASECHK.TRANS64.TRYWAIT P0, [R6+URZ], R5 ;  /* 0x00000005060075a7 */ /* 0x001064000800017f */
[----:B-1----:R-:W-:Y:S05]  /*10d30*/  @!P0 NANOSLEEP.SYNCS 0x989680 ;  /* 0x009896800000895d */ /* 0x002fea0003900000 */
[----:B------:R-:W1:Y:S02]  /*10d40*/  @!P0 SYNCS.PHASECHK.TRANS64 P0, [R6+URZ], R5 ;  /* 0x00000005060085a7 */ /* 0x000e64000800007f */
[----:B-1----:R-:W-:Y:S05]  /*10d50*/  @!P0 BRA `(.L_x_324) ;  /* 0xfffffffc00f08947 */ /* 0x002fea000383ffff */
[----:B------:R-:W-:Y:S05]  /*10d60*/  BRA `(.L_x_340) ;  /* 0xfffffff8008c7947 */ /* 0x000fea000383ffff */
.L_x_325:
[----:B0-----:R0:W1:Y:S02]  /*10d70*/  SYNCS.PHASECHK.TRANS64.TRYWAIT P0, [R9+URZ], R4 ;  /* 0x00000004090075a7 */ /* 0x001064000800017f */
[----:B-1----:R-:W-:Y:S05]  /*10d80*/  @!P0 NANOSLEEP.SYNCS 0x989680 ;  /* 0x009896800000895d */ /* 0x002fea0003900000 */
[----:B------:R-:W1:Y:S02]  /*10d90*/  @!P0 SYNCS.PHASECHK.TRANS64 P0, [R9+URZ], R4 ;  /* 0x00000004090085a7 */ /* 0x000e64000800007f */
[----:B-1----:R-:W-:Y:S05]  /*10da0*/  @!P0 BRA `(.L_x_325) ;  /* 0xfffffffc00f08947 */ /* 0x002fea000383ffff */
[----:B------:R-:W-:Y:S05]  /*10db0*/  BRA `(.L_x_341) ;  /* 0xfffffff8009c7947 */ /* 0x000fea000383ffff */
.L_x_326:
[----:B0-----:R0:W1:Y:S02]  /*10dc0*/  SYNCS.PHASECHK.TRANS64.TRYWAIT P0, [R6+URZ], R5 ;  /* 0x00000005060075a7 */ /* 0x001064000800017f */
[----:B-1----:R-:W-:Y:S05]  /*10dd0*/  @!P0 NANOSLEEP.SYNCS 0x989680 ;  /* 0x009896800000895d */ /* 0x002fea0003900000 */
[----:B------:R-:W1:Y:S02]  /*10de0*/  @!P0 SYNCS.PHASECHK.TRANS64 P0, [R6+URZ], R5 ;  /* 0x00000005060085a7 */ /* 0x000e64000800007f */
[----:B-1----:R-:W-:Y:S05]  /*10df0*/  @!P0 BRA `(.L_x_326) ;  /* 0xfffffffc00f08947 */ /* 0x002fea000383ffff */
[----:B------:R-:W-:Y:S05]  /*10e00*/  BRA `(.L_x_342) ;  /* 0xfffffff800ac7947 */ /* 0x000fea000383ffff */
.L_x_327:
[----:B-1----:R1:W2:Y:S02]  /*10e10*/  SYNCS.PHASECHK.TRANS64.TRYWAIT P0, [R9+URZ], R4 ;  /* 0x00000004090075a7 */ /* 0x0022a4000800017f */
[----:B--2---:R-:W-:Y:S05]  /*10e20*/  @!P0 NANOSLEEP.SYNCS 0x989680 ;  /* 0x009896800000895d */ /* 0x004fea0003900000 */
[----:B------:R-:W2:Y:S02]  /*10e30*/  @!P0 SYNCS.PHASECHK.TRANS64 P0, [R9+URZ], R4 ;  /* 0x00000004090085a7 */ /* 0x000ea4000800007f */
[----:B--2---:R-:W-:Y:S05]  /*10e40*/  @!P0 BRA `(.L_x_327) ;  /* 0xfffffffc00f08947 */ /* 0x004fea000383ffff */
[----:B------:R-:W-:Y:S05]  /*10e50*/  BRA `(.L_x_343) ;  /* 0xfffffff800b47947 */ /* 0x000fea000383ffff */
.L_x_344:
[----:B------:R-:W-:-:S00]  /*10e60*/  BRA `(.L_x_344) ;  /* 0xfffffffc00fc7947 */ /* 0x000fc0000383ffff */
[----:B------:R-:W-:-:S00]  /*10e70*/  NOP ;  /* 0x0000000000007918 */ /* 0x000fc00000000000 */
        /* <DEDUP_REMOVED lines=8> */
.L_x_345:


//--------------------- .nv.shared._ZN7cutlass13device_kernelINS_4gemm6kernel13GemmUniversalIN4cute5tupleIJiiiiEEENS1_10collective13CollectiveMmaINS1_37MainloopSm90TmaGmmaWarpSpecializedFP8ILi9ENS5_IJNS4_1CILi2EEESB_NSA_ILi1EEEEEENS1_35KernelTmaWarpSpecializedCooperativeEEENS5_IJNSA_ILi256EEENSA_ILi128EEENSA_ILi64EEEEEENS_12float_e4m3_tENS5_IJlSC_lEEESK_SL_NS4_8TiledMMAINS4_8MMA_AtomIJNS4_4SM904GMMA31MMA_64x128x32_F32E4M3E4M3_SS_TNILNSP_7ScaleInE1ELSR_1EEEEEENS4_6LayoutINS5_IJSB_SC_SC_EEENS5_IJSC_NSA_ILi0EEESW_EEEEENS5_IJNS4_10UnderscoreESZ_SZ_EEEEENS4_23SM90_TMA_LOAD_MULTICASTENS4_14ComposedLayoutINS4_7SwizzleILi2ELi4ELi3EEENS4_18smem_ptr_flag_bitsILi8EEENSU_INS5_IJNSA_ILi8EEESI_EEENS5_IJSI_SC_EEEEEEEvNS4_8identityES12_S1C_vS1D_EENS_8epilogue10collective6detail29Sm90TmaWarpSpecializedAdapterINS1G_15DefaultEpilogueISK_SL_SL_NS1F_6thread17LinearCombinationISK_Li1EffLNS1K_9ScaleType4KindE0ELNS_15FloatRoundStyleE2ESK_EENS1_15EpilogueDefaultEEEEEvvEEEEvNT_6ParamsE --------------------------
	.section	.nv.shared._ZN7cutlass13device_kernelINS_4gemm6kernel13GemmUniversalIN4cute5tupleIJiiiiEEENS1_10collective13CollectiveMmaINS1_37MainloopSm90TmaGmmaWarpSpecializedFP8ILi9ENS5_IJNS4_1CILi2EEESB_NSA_ILi1EEEEEENS1_35KernelTmaWarpSpecializedCooperativeEEENS5_IJNSA_ILi256EEENSA_ILi128EEENSA_ILi64EEEEEENS_12float_e4m3_tENS5_IJlSC_lEEESK_SL_NS4_8TiledMMAINS4_8MMA_AtomIJNS4_4SM904GMMA31MMA_64x128x32_F32E4M3E4M3_SS_TNILNSP_7ScaleInE1ELSR_1EEEEEENS4_6LayoutINS5_IJSB_SC_SC_EEENS5_IJSC_NSA_ILi0EEESW_EEEEENS5_IJNS4_10UnderscoreESZ_SZ_EEEEENS4_23SM90_TMA_LOAD_MULTICASTENS4_14ComposedLayoutINS4_7SwizzleILi2ELi4ELi3EEENS4_18smem_ptr_flag_bitsILi8EEENSU_INS5_IJNSA_ILi8EEESI_EEENS5_IJSI_SC_EEEEEEEvNS4_8identityES12_S1C_vS1D_EENS_8epilogue10collective6detail29Sm90TmaWarpSpecializedAdapterINS1G_15DefaultEpilogueISK_SL_SL_NS1F_6thread17LinearCombinationISK_Li1EffLNS1K_9ScaleType4KindE0ELNS_15FloatRoundStyleE2ESK_EENS1_15EpilogueDefaultEEEEEvvEEEEvNT_6ParamsE,"aw",@nobits
	.sectionflags	@""
	.align	16
	.zero		1024


//--------------------- .nv.shared.reserved.0     --------------------------
	.section	.nv.shared.reserved.0,"aw",@nobits
	.weak		__nv_reservedSMEM_offset_0_alias
	.size		__nv_reservedSMEM_offset_0_alias, 0, 0
	.other		__nv_reservedSMEM_offset_0_alias,@"STO_CUDA_RESERVED_SHARED STV_DEFAULT"
__nv_reservedSMEM_offset_0_alias:
	.zero		0


//--------------------- .nv.global                --------------------------
	.section	.nv.global,"aw",@nobits
.nv.global:
	.type		_ZN39_INTERNAL_ee816ccc_4_k_cu_0e66c4fa_49914cute1_E,@object
	.size		_ZN39_INTERNAL_ee816ccc_4_k_cu_0e66c4fa_49914cute1_E,(_ZN39_INTERNAL_ee816ccc_4_k_cu_0e66c4fa_49914cuda3std3__45__cpo6cbeginE - _ZN39_INTERNAL_ee816ccc_4_k_cu_0e66c4fa_49914cute1_E)
_ZN39_INTERNAL_ee816ccc_4_k_cu_0e66c4fa_49914cute1_E:
	.zero		1
	.type		_ZN39_INTERNAL_ee816ccc_4_k_cu_0e66c4fa_49914cuda3std3__45__cpo6cbeginE,@object
	.size		_ZN39_INTERNAL_ee816ccc_4_k_cu_0e66c4fa_49914cuda3std3__45__cpo6cbeginE,(_ZN39_INTERNAL_ee816ccc_4_k_cu_0e66c4fa_49914cuda3std3__48in_placeE - _ZN39_INTERNAL_ee816ccc_4_k_cu_0e66c4fa_49914cuda3std3__45__cpo6cbeginE)
_ZN39_INTERNAL_ee816ccc_4_k_cu_0e66c4fa_49914cuda3std3__45__cpo6cbeginE:
	.zero		1
	.type		_ZN39_INTERNAL_ee816ccc_4_k_cu_0e66c4fa_49914cuda3std3__48in_placeE,@object
	.size		_ZN39_INTERNAL_ee816ccc_4_k_cu_0e66c4fa_49914cuda3std3__48in_placeE,(_ZN39_INTERNAL_ee816ccc_4_k_cu_0e66c4fa_49914cuda3std6ranges3__45__cpo9iter_moveE - _ZN39_INTERNAL_ee816ccc_4_k_cu_0e66c4fa_49914cuda3std3__48in_placeE)
_ZN39_INTERNAL_ee816ccc_4_k_cu_0e66c4fa_49914cuda3std3__48in_placeE:
	.zero		1
	.type		_ZN39_INTERNAL_ee816ccc_4_k_cu_0e66c4fa_49914cuda3std6ranges3__45__cpo9iter_moveE,@object
	.size		_ZN39_INTERNAL_ee816ccc_4_k_cu_0e66c4fa_49914cuda3std6ranges3__45__cpo9iter_moveE,(_ZN39_INTERNAL_ee816ccc_4_k_cu_0e66c4fa_49914cuda3std3__45__cpo5beginE - _ZN39_INTERNAL_ee816ccc_4_k_cu_0e66c4fa_49914cuda3std6ranges3__45__cpo9iter_moveE)
_ZN39_INTERNAL_ee816ccc_4_k_cu_0e66c4fa_49914cuda3std6ranges3__45__cpo9iter_moveE:
	.zero		1
	.type		_ZN39_INTERNAL_ee816ccc_4_k_cu_0e66c4fa_49914cuda3std3__45__cpo5beginE,@object
	.size		_ZN39_INTERNAL_ee816ccc_4_k_cu_0e66c4fa_49914cuda3std3__45__cpo5beginE,(_ZN39_INTERNAL_ee816ccc_4_k_cu_0e66c4fa_49914cuda3std3__441_GLOBAL__N__ee816ccc_4_k_cu_0e66c4fa_49916ignoreE - _ZN39_INTERNAL_ee816ccc_4_k_cu_0e66c4fa_49914cuda3std3__45__cpo5beginE)
_ZN39_INTERNAL_ee816ccc_4_k_cu_0e66c4fa_49914cuda3std3__45__cpo5beginE:
	.zero		1
	.type		_ZN39_INTERNAL_ee816ccc_4_k_cu_0e66c4fa_49914cuda3std3__441_GLOBAL__N__ee816ccc_4_k_cu_0e66c4fa_49916ignoreE,@object
	.size		_ZN39_INTERNAL_ee816ccc_4_k_cu_0e66c4fa_49914cuda3std3__441_GLOBAL__N__ee816ccc_4_k_cu_0e66c4fa_49916ignoreE,(_ZN39_INTERNAL_ee816ccc_4_k_cu_0e66c4fa_49914cute7productE - _ZN39_INTERNAL_ee816ccc_4_k_cu_0e66c4fa_49914cuda3std3__441_GLOBAL__N__ee816ccc_4_k_cu_0e66c4fa_49916ignoreE)
_ZN39_INTERNAL_ee816ccc_4_k_cu_0e66c4fa_49914cuda3std3__441_GLOBAL__N__ee816ccc_4_k_cu_0e66c4fa_49916ignoreE:
	.zero		1
	.type		_ZN39_INTERNAL_ee816ccc_4_k_cu_0e66c4fa_49914cute7productE,@object
	.size		_ZN39_INTERNAL_ee816ccc_4_k_cu_0e66c4fa_49914cute7productE,(_ZN39_INTERNAL_ee816ccc_4_k_cu_0e66c4fa_49914cuda3std3__45__cpo3endE - _ZN39_INTERNAL_ee816ccc_4_k_cu_0e66c4fa_49914cute7productE)
_ZN39_INTERNAL_ee816ccc_4_k_cu_0e66c4fa_49914cute7productE:
	.zero		1
	.type		_ZN39_INTERNAL_ee816ccc_4_k_cu_0e66c4fa_49914cuda3std3__45__cpo3endE,@object
	.size		_ZN39_INTERNAL_ee816ccc_4_k_cu_0e66c4fa_49914cuda3std3__45__cpo3endE,(_ZN39_INTERNAL_ee816ccc_4_k_cu_0e66c4fa_49914cuda3std3__419piecewise_constructE - _ZN39_INTERNAL_ee816ccc_4_k_cu_0e66c4fa_49914cuda3std3__45__cpo3endE)
_ZN39_INTERNAL_ee816ccc_4_k_cu_0e66c4fa_49914cuda3std3__45__cpo3endE:
	.zero		1
	.type		_ZN39_INTERNAL_ee816ccc_4_k_cu_0e66c4fa_49914cuda3std3__419piecewise_constructE,@object
	.size		_ZN39_INTERNAL_ee816ccc_4_k_cu_0e66c4fa_49914cuda3std3__419piecewise_constructE,(_ZN39_INTERNAL_ee816ccc_4_k_cu_0e66c4fa_49914cuda3std3__45__cpo4cendE - _ZN39_INTERNAL_ee816ccc_4_k_cu_0e66c4fa_49914cuda3std3__419piecewise_constructE)
_ZN39_INTERNAL_ee816ccc_4_k_cu_0e66c4fa_49914cuda3std3__419piecewise_constructE:
	.zero		1
	.type		_ZN39_INTERNAL_ee816ccc_4_k_cu_0e66c4fa_49914cuda3std3__45__cpo4cendE,@object
	.size		_ZN39_INTERNAL_ee816ccc_4_k_cu_0e66c4fa_49914cuda3std3__45__cpo4cendE,(_ZN39_INTERNAL_ee816ccc_4_k_cu_0e66c4fa_49914cuda3std6ranges3__45__cpo4swapE - _ZN39_INTERNAL_ee816ccc_4_k_cu_0e66c4fa_49914cuda3std3__45__cpo4cendE)
_ZN39_INTERNAL_ee816ccc_4_k_cu_0e66c4fa_49914cuda3std3__45__cpo4cendE:
	.zero		1
	.type		_ZN39_INTERNAL_ee816ccc_4_k_cu_0e66c4fa_49914cuda3std6ranges3__45__cpo4swapE,@object
	.size		_ZN39_INTERNAL_ee816ccc_4_k_cu_0e66c4fa_49914cuda3std6ranges3__45__cpo4swapE,(.L_7 - _ZN39_INTERNAL_ee816ccc_4_k_cu_0e66c4fa_49914cuda3std6ranges3__45__cpo4swapE)
_ZN39_INTERNAL_ee816ccc_4_k_cu_0e66c4fa_49914cuda3std6ranges3__45__cpo4swapE:
	.zero		1
.L_7:


//--------------------- .nv.constant0._ZN7cutlass13device_kernelINS_4gemm6kernel13GemmUniversalIN4cute5tupleIJiiiiEEENS1_10collective13CollectiveMmaINS1_37MainloopSm90TmaGmmaWarpSpecializedFP8ILi9ENS5_IJNS4_1CILi2EEESB_NSA_ILi1EEEEEENS1_35KernelTmaWarpSpecializedCooperativeEEENS5_IJNSA_ILi256EEENSA_ILi128EEENSA_ILi64EEEEEENS_12float_e4m3_tENS5_IJlSC_lEEESK_SL_NS4_8TiledMMAINS4_8MMA_AtomIJNS4_4SM904GMMA31MMA_64x128x32_F32E4M3E4M3_SS_TNILNSP_7ScaleInE1ELSR_1EEEEEENS4_6LayoutINS5_IJSB_SC_SC_EEENS5_IJSC_NSA_ILi0EEESW_EEEEENS5_IJNS4_10UnderscoreESZ_SZ_EEEEENS4_23SM90_TMA_LOAD_MULTICASTENS4_14ComposedLayoutINS4_7SwizzleILi2ELi4ELi3EEENS4_18smem_ptr_flag_bitsILi8EEENSU_INS5_IJNSA_ILi8EEESI_EEENS5_IJSI_SC_EEEEEEEvNS4_8identityES12_S1C_vS1D_EENS_8epilogue10collective6detail29Sm90TmaWarpSpecializedAdapterINS1G_15DefaultEpilogueISK_SL_SL_NS1F_6thread17LinearCombinationISK_Li1EffLNS1K_9ScaleType4KindE0ELNS_15FloatRoundStyleE2ESK_EENS1_15EpilogueDefaultEEEEEvvEEEEvNT_6ParamsE --------------------------
	.section	.nv.constant0._ZN7cutlass13device_kernelINS_4gemm6kernel13GemmUniversalIN4cute5tupleIJiiiiEEENS1_10collective13CollectiveMmaINS1_37MainloopSm90TmaGmmaWarpSpecializedFP8ILi9ENS5_IJNS4_1CILi2EEESB_NSA_ILi1EEEEEENS1_35KernelTmaWarpSpecializedCooperativeEEENS5_IJNSA_ILi256EEENSA_ILi128EEENSA_ILi64EEEEEENS_12float_e4m3_tENS5_IJlSC_lEEESK_SL_NS4_8TiledMMAINS4_8MMA_AtomIJNS4_4SM904GMMA31MMA_64x128x32_F32E4M3E4M3_SS_TNILNSP_7ScaleInE1ELSR_1EEEEEENS4_6LayoutINS5_IJSB_SC_SC_EEENS5_IJSC_NSA_ILi0EEESW_EEEEENS5_IJNS4_10UnderscoreESZ_SZ_EEEEENS4_23SM90_TMA_LOAD_MULTICASTENS4_14ComposedLayoutINS4_7SwizzleILi2ELi4ELi3EEENS4_18smem_ptr_flag_bitsILi8EEENSU_INS5_IJNSA_ILi8EEESI_EEENS5_IJSI_SC_EEEEEEEvNS4_8identityES12_S1C_vS1D_EENS_8epilogue10collective6detail29Sm90TmaWarpSpecializedAdapterINS1G_15DefaultEpilogueISK_SL_SL_NS1F_6thread17LinearCombinationISK_Li1EffLNS1K_9ScaleType4KindE0ELNS_15FloatRoundStyleE2ESK_EENS1_15EpilogueDefaultEEEEEvvEEEEvNT_6ParamsE,"a",@progbits
	.sectionflags	@""
	.align	4
.nv.constant0._ZN7cutlass13device_kernelINS_4gemm6kernel13GemmUniversalIN4cute5tupleIJiiiiEEENS1_10collective13CollectiveMmaINS1_37MainloopSm90TmaGmmaWarpSpecializedFP8ILi9ENS5_IJNS4_1CILi2EEESB_NSA_ILi1EEEEEENS1_35KernelTmaWarpSpecializedCooperativeEEENS5_IJNSA_ILi256EEENSA_ILi128EEENSA_ILi64EEEEEENS_12float_e4m3_tENS5_IJlSC_lEEESK_SL_NS4_8TiledMMAINS4_8MMA_AtomIJNS4_4SM904GMMA31MMA_64x128x32_F32E4M3E4M3_SS_TNILNSP_7ScaleInE1ELSR_1EEEEEENS4_6LayoutINS5_IJSB_SC_SC_EEENS5_IJSC_NSA_ILi0EEESW_EEEEENS5_IJNS4_10UnderscoreESZ_SZ_EEEEENS4_23SM90_TMA_LOAD_MULTICASTENS4_14ComposedLayoutINS4_7SwizzleILi2ELi4ELi3EEENS4_18smem_ptr_flag_bitsILi8EEENSU_INS5_IJNSA_ILi8EEESI_EEENS5_IJSI_SC_EEEEEEEvNS4_8identityES12_S1C_vS1D_EENS_8epilogue10collective6detail29Sm90TmaWarpSpecializedAdapterINS1G_15DefaultEpilogueISK_SL_SL_NS1F_6thread17LinearCombinationISK_Li1EffLNS1K_9ScaleType4KindE0ELNS_15FloatRoundStyleE2ESK_EENS1_15EpilogueDefaultEEEEEvvEEEEvNT_6ParamsE:
	.zero		1664


//--------------------- SYMBOLS --------------------------

	.type		.nv.reservedSmem.offset0,@object
	.size		.nv.reservedSmem.offset0,0x4
